//
// Generated by NVIDIA NVVM Compiler
//
// Compiler Build ID: CL-36424714
// Cuda compilation tools, release 13.0, V13.0.88
// Based on NVVM 20.0.0
//

.version 9.0
.target sm_100
.address_size 64

	// .globl	_Z18mem_bank_1d_kernelPKfPfiii
.extern .shared .align 16 .b8 buffer[];

.visible .entry _Z18mem_bank_1d_kernelPKfPfiii(
	.param .u64 .ptr .align 1 _Z18mem_bank_1d_kernelPKfPfiii_param_0,
	.param .u64 .ptr .align 1 _Z18mem_bank_1d_kernelPKfPfiii_param_1,
	.param .u32 _Z18mem_bank_1d_kernelPKfPfiii_param_2,
	.param .u32 _Z18mem_bank_1d_kernelPKfPfiii_param_3,
	.param .u32 _Z18mem_bank_1d_kernelPKfPfiii_param_4
)
{
	.reg .pred 	%p<67>;
	.reg .b16 	%rs<15>;
	.reg .b32 	%r<231>;
	.reg .b32 	%f<167>;
	.reg .b64 	%rd<9>;

	ld.param.u64 	%rd4, [_Z18mem_bank_1d_kernelPKfPfiii_param_0];
	ld.param.u64 	%rd5, [_Z18mem_bank_1d_kernelPKfPfiii_param_1];
	ld.param.u32 	%r46, [_Z18mem_bank_1d_kernelPKfPfiii_param_2];
	ld.param.u32 	%r47, [_Z18mem_bank_1d_kernelPKfPfiii_param_3];
	ld.param.u32 	%r48, [_Z18mem_bank_1d_kernelPKfPfiii_param_4];
	mov.u32 	%r1, %ntid.x;
	mov.u32 	%r49, %ctaid.x;
	mov.u32 	%r50, %tid.x;
	mad.lo.s32 	%r215, %r49, %r1, %r50;
	setp.ge.u32 	%p2, %r215, %r47;
	@%p2 bra 	$L__BB0_87;
	and.b32  	%r3, %r215, 31;
	setp.eq.s32 	%p3, %r3, 0;
	setp.gt.s32 	%p4, %r48, 0;
	and.pred  	%p1, %p3, %p4;
	shl.b32 	%r4, %r48, 5;
	shr.u32 	%r51, %r48, 31;
	add.s32 	%r52, %r48, %r51;
	shr.s32 	%r5, %r52, 1;
	shl.b32 	%r53, %r5, 5;
	or.b32  	%r6, %r53, %r3;
	and.b32  	%r7, %r46, 1;
	cvt.u16.u32 	%rs1, %r48;
	mov.u32 	%r54, %nctaid.x;
	mul.lo.s32 	%r8, %r1, %r54;
	cvta.to.global.u64 	%rd1, %rd5;
	cvta.to.global.u64 	%rd2, %rd4;
	not.pred 	%p5, %p1;
$L__BB0_2:
	shr.u32 	%r10, %r215, 5;
	@%p5 bra 	$L__BB0_69;
	and.b32  	%r11, %r215, -32;
	mul.lo.s32 	%r12, %r4, %r10;
	mov.b32 	%r216, 0;
$L__BB0_4:
	add.s32 	%r14, %r216, %r11;
	setp.ge.s32 	%p6, %r14, %r46;
	mul.wide.s32 	%rd6, %r14, 4;
	add.s64 	%rd3, %rd2, %rd6;
	mov.f32 	%f134, 0f461C4000;
	@%p6 bra 	$L__BB0_6;
	ld.global.f32 	%f134, [%rd3];
$L__BB0_6:
	shl.b32 	%r56, %r216, 5;
	add.s32 	%r57, %r56, %r12;
	shl.b32 	%r58, %r57, 2;
	mov.u32 	%r59, buffer;
	add.s32 	%r15, %r59, %r58;
	st.shared.f32 	[%r15], %f134;
	add.s32 	%r60, %r14, 1;
	setp.ge.s32 	%p7, %r60, %r46;
	mov.f32 	%f135, 0f461C4000;
	@%p7 bra 	$L__BB0_8;
	ld.global.f32 	%f135, [%rd3+4];
$L__BB0_8:
	st.shared.f32 	[%r15+4], %f135;
	add.s32 	%r61, %r14, 2;
	setp.ge.s32 	%p8, %r61, %r46;
	mov.f32 	%f136, 0f461C4000;
	@%p8 bra 	$L__BB0_10;
	ld.global.f32 	%f136, [%rd3+8];
$L__BB0_10:
	st.shared.f32 	[%r15+8], %f136;
	add.s32 	%r62, %r14, 3;
	setp.ge.s32 	%p9, %r62, %r46;
	mov.f32 	%f137, 0f461C4000;
	@%p9 bra 	$L__BB0_12;
	ld.global.f32 	%f137, [%rd3+12];
$L__BB0_12:
	st.shared.f32 	[%r15+12], %f137;
	add.s32 	%r63, %r14, 4;
	setp.ge.s32 	%p10, %r63, %r46;
	mov.f32 	%f138, 0f461C4000;
	@%p10 bra 	$L__BB0_14;
	ld.global.f32 	%f138, [%rd3+16];
$L__BB0_14:
	st.shared.f32 	[%r15+16], %f138;
	add.s32 	%r64, %r14, 5;
	setp.ge.s32 	%p11, %r64, %r46;
	mov.f32 	%f139, 0f461C4000;
	@%p11 bra 	$L__BB0_16;
	ld.global.f32 	%f139, [%rd3+20];
$L__BB0_16:
	st.shared.f32 	[%r15+20], %f139;
	add.s32 	%r65, %r14, 6;
	setp.ge.s32 	%p12, %r65, %r46;
	mov.f32 	%f140, 0f461C4000;
	@%p12 bra 	$L__BB0_18;
	ld.global.f32 	%f140, [%rd3+24];
$L__BB0_18:
	st.shared.f32 	[%r15+24], %f140;
	add.s32 	%r66, %r14, 7;
	setp.ge.s32 	%p13, %r66, %r46;
	mov.f32 	%f141, 0f461C4000;
	@%p13 bra 	$L__BB0_20;
	ld.global.f32 	%f141, [%rd3+28];
$L__BB0_20:
	st.shared.f32 	[%r15+28], %f141;
	add.s32 	%r67, %r14, 8;
	setp.ge.s32 	%p14, %r67, %r46;
	mov.f32 	%f142, 0f461C4000;
	@%p14 bra 	$L__BB0_22;
	ld.global.f32 	%f142, [%rd3+32];
$L__BB0_22:
	st.shared.f32 	[%r15+32], %f142;
	add.s32 	%r68, %r14, 9;
	setp.ge.s32 	%p15, %r68, %r46;
	mov.f32 	%f143, 0f461C4000;
	@%p15 bra 	$L__BB0_24;
	ld.global.f32 	%f143, [%rd3+36];
$L__BB0_24:
	st.shared.f32 	[%r15+36], %f143;
	add.s32 	%r69, %r14, 10;
	setp.ge.s32 	%p16, %r69, %r46;
	mov.f32 	%f144, 0f461C4000;
	@%p16 bra 	$L__BB0_26;
	ld.global.f32 	%f144, [%rd3+40];
$L__BB0_26:
	st.shared.f32 	[%r15+40], %f144;
	add.s32 	%r70, %r14, 11;
	setp.ge.s32 	%p17, %r70, %r46;
	mov.f32 	%f145, 0f461C4000;
	@%p17 bra 	$L__BB0_28;
	ld.global.f32 	%f145, [%rd3+44];
$L__BB0_28:
	st.shared.f32 	[%r15+44], %f145;
	add.s32 	%r71, %r14, 12;
	setp.ge.s32 	%p18, %r71, %r46;
	mov.f32 	%f146, 0f461C4000;
	@%p18 bra 	$L__BB0_30;
	ld.global.f32 	%f146, [%rd3+48];
$L__BB0_30:
	st.shared.f32 	[%r15+48], %f146;
	add.s32 	%r72, %r14, 13;
	setp.ge.s32 	%p19, %r72, %r46;
	mov.f32 	%f147, 0f461C4000;
	@%p19 bra 	$L__BB0_32;
	ld.global.f32 	%f147, [%rd3+52];
$L__BB0_32:
	st.shared.f32 	[%r15+52], %f147;
	add.s32 	%r73, %r14, 14;
	setp.ge.s32 	%p20, %r73, %r46;
	mov.f32 	%f148, 0f461C4000;
	@%p20 bra 	$L__BB0_34;
	ld.global.f32 	%f148, [%rd3+56];
$L__BB0_34:
	st.shared.f32 	[%r15+56], %f148;
	add.s32 	%r74, %r14, 15;
	setp.ge.s32 	%p21, %r74, %r46;
	mov.f32 	%f149, 0f461C4000;
	@%p21 bra 	$L__BB0_36;
	ld.global.f32 	%f149, [%rd3+60];
$L__BB0_36:
	st.shared.f32 	[%r15+60], %f149;
	add.s32 	%r75, %r14, 16;
	setp.ge.s32 	%p22, %r75, %r46;
	mov.f32 	%f150, 0f461C4000;
	@%p22 bra 	$L__BB0_38;
	ld.global.f32 	%f150, [%rd3+64];
$L__BB0_38:
	st.shared.f32 	[%r15+64], %f150;
	add.s32 	%r76, %r14, 17;
	setp.ge.s32 	%p23, %r76, %r46;
	mov.f32 	%f151, 0f461C4000;
	@%p23 bra 	$L__BB0_40;
	ld.global.f32 	%f151, [%rd3+68];
$L__BB0_40:
	st.shared.f32 	[%r15+68], %f151;
	add.s32 	%r77, %r14, 18;
	setp.ge.s32 	%p24, %r77, %r46;
	mov.f32 	%f152, 0f461C4000;
	@%p24 bra 	$L__BB0_42;
	ld.global.f32 	%f152, [%rd3+72];
$L__BB0_42:
	st.shared.f32 	[%r15+72], %f152;
	add.s32 	%r78, %r14, 19;
	setp.ge.s32 	%p25, %r78, %r46;
	mov.f32 	%f153, 0f461C4000;
	@%p25 bra 	$L__BB0_44;
	ld.global.f32 	%f153, [%rd3+76];
$L__BB0_44:
	st.shared.f32 	[%r15+76], %f153;
	add.s32 	%r79, %r14, 20;
	setp.ge.s32 	%p26, %r79, %r46;
	mov.f32 	%f154, 0f461C4000;
	@%p26 bra 	$L__BB0_46;
	ld.global.f32 	%f154, [%rd3+80];
$L__BB0_46:
	st.shared.f32 	[%r15+80], %f154;
	add.s32 	%r80, %r14, 21;
	setp.ge.s32 	%p27, %r80, %r46;
	mov.f32 	%f155, 0f461C4000;
	@%p27 bra 	$L__BB0_48;
	ld.global.f32 	%f155, [%rd3+84];
$L__BB0_48:
	st.shared.f32 	[%r15+84], %f155;
	add.s32 	%r81, %r14, 22;
	setp.ge.s32 	%p28, %r81, %r46;
	mov.f32 	%f156, 0f461C4000;
	@%p28 bra 	$L__BB0_50;
	ld.global.f32 	%f156, [%rd3+88];
$L__BB0_50:
	st.shared.f32 	[%r15+88], %f156;
	add.s32 	%r82, %r14, 23;
	setp.ge.s32 	%p29, %r82, %r46;
	mov.f32 	%f157, 0f461C4000;
	@%p29 bra 	$L__BB0_52;
	ld.global.f32 	%f157, [%rd3+92];
$L__BB0_52:
	st.shared.f32 	[%r15+92], %f157;
	add.s32 	%r83, %r14, 24;
	setp.ge.s32 	%p30, %r83, %r46;
	mov.f32 	%f158, 0f461C4000;
	@%p30 bra 	$L__BB0_54;
	ld.global.f32 	%f158, [%rd3+96];
$L__BB0_54:
	st.shared.f32 	[%r15+96], %f158;
	add.s32 	%r84, %r14, 25;
	setp.ge.s32 	%p31, %r84, %r46;
	mov.f32 	%f159, 0f461C4000;
	@%p31 bra 	$L__BB0_56;
	ld.global.f32 	%f159, [%rd3+100];
$L__BB0_56:
	st.shared.f32 	[%r15+100], %f159;
	add.s32 	%r85, %r14, 26;
	setp.ge.s32 	%p32, %r85, %r46;
	mov.f32 	%f160, 0f461C4000;
	@%p32 bra 	$L__BB0_58;
	ld.global.f32 	%f160, [%rd3+104];
$L__BB0_58:
	st.shared.f32 	[%r15+104], %f160;
	add.s32 	%r86, %r14, 27;
	setp.ge.s32 	%p33, %r86, %r46;
	mov.f32 	%f161, 0f461C4000;
	@%p33 bra 	$L__BB0_60;
	ld.global.f32 	%f161, [%rd3+108];
$L__BB0_60:
	st.shared.f32 	[%r15+108], %f161;
	add.s32 	%r87, %r14, 28;
	setp.ge.s32 	%p34, %r87, %r46;
	mov.f32 	%f162, 0f461C4000;
	@%p34 bra 	$L__BB0_62;
	ld.global.f32 	%f162, [%rd3+112];
$L__BB0_62:
	st.shared.f32 	[%r15+112], %f162;
	add.s32 	%r88, %r14, 29;
	setp.ge.s32 	%p35, %r88, %r46;
	mov.f32 	%f163, 0f461C4000;
	@%p35 bra 	$L__BB0_64;
	ld.global.f32 	%f163, [%rd3+116];
$L__BB0_64:
	st.shared.f32 	[%r15+116], %f163;
	add.s32 	%r89, %r14, 30;
	setp.ge.s32 	%p36, %r89, %r46;
	mov.f32 	%f164, 0f461C4000;
	@%p36 bra 	$L__BB0_66;
	ld.global.f32 	%f164, [%rd3+120];
$L__BB0_66:
	st.shared.f32 	[%r15+120], %f164;
	add.s32 	%r90, %r14, 31;
	setp.ge.s32 	%p37, %r90, %r46;
	mov.f32 	%f165, 0f461C4000;
	@%p37 bra 	$L__BB0_68;
	ld.global.f32 	%f165, [%rd3+124];
$L__BB0_68:
	st.shared.f32 	[%r15+124], %f165;
	add.s32 	%r216, %r216, 1;
	setp.ne.s32 	%p38, %r216, %r48;
	@%p38 bra 	$L__BB0_4;
$L__BB0_69:
	setp.lt.s32 	%p39, %r48, -1;
	bar.sync 	0;
	@%p39 bra 	$L__BB0_84;
	mad.lo.s32 	%r17, %r10, %r4, %r3;
	mov.b32 	%r217, 0;
	mov.b16 	%rs13, 0;
	mov.u16 	%rs14, %rs13;
$L__BB0_71:
	mov.u32 	%r18, %r217;
	sub.s32 	%r19, %r48, %r18;
	setp.le.s32 	%p40, %r48, %r18;
	mov.u32 	%r230, %r18;
	@%p40 bra 	$L__BB0_83;
	sub.s32 	%r93, %r18, %r48;
	setp.gt.u32 	%p41, %r93, -8;
	mov.u32 	%r222, %r18;
	mov.u32 	%r230, %r18;
	@%p41 bra 	$L__BB0_75;
	and.b32  	%r20, %r19, -8;
	mov.b32 	%r220, 0;
	mov.u32 	%r222, %r18;
	mov.u32 	%r230, %r18;
$L__BB0_74:
	.pragma "nounroll";
	shl.b32 	%r95, %r222, 5;
	add.s32 	%r96, %r17, %r95;
	shl.b32 	%r97, %r96, 2;
	mov.u32 	%r98, buffer;
	add.s32 	%r99, %r98, %r97;
	ld.shared.f32 	%f100, [%r99];
	shl.b32 	%r100, %r230, 5;
	add.s32 	%r101, %r17, %r100;
	shl.b32 	%r102, %r101, 2;
	add.s32 	%r103, %r98, %r102;
	ld.shared.f32 	%f101, [%r103];
	setp.lt.f32 	%p42, %f100, %f101;
	selp.b32 	%r104, %r222, %r230, %p42;
	add.s32 	%r105, %r222, 1;
	ld.shared.f32 	%f102, [%r99+128];
	shl.b32 	%r106, %r104, 5;
	add.s32 	%r107, %r17, %r106;
	shl.b32 	%r108, %r107, 2;
	add.s32 	%r109, %r98, %r108;
	ld.shared.f32 	%f103, [%r109];
	setp.lt.f32 	%p43, %f102, %f103;
	selp.b32 	%r110, %r105, %r104, %p43;
	add.s32 	%r111, %r222, 2;
	ld.shared.f32 	%f104, [%r99+256];
	shl.b32 	%r112, %r110, 5;
	add.s32 	%r113, %r17, %r112;
	shl.b32 	%r114, %r113, 2;
	add.s32 	%r115, %r98, %r114;
	ld.shared.f32 	%f105, [%r115];
	setp.lt.f32 	%p44, %f104, %f105;
	selp.b32 	%r116, %r111, %r110, %p44;
	add.s32 	%r117, %r222, 3;
	ld.shared.f32 	%f106, [%r99+384];
	shl.b32 	%r118, %r116, 5;
	add.s32 	%r119, %r17, %r118;
	shl.b32 	%r120, %r119, 2;
	add.s32 	%r121, %r98, %r120;
	ld.shared.f32 	%f107, [%r121];
	setp.lt.f32 	%p45, %f106, %f107;
	selp.b32 	%r122, %r117, %r116, %p45;
	add.s32 	%r123, %r222, 4;
	ld.shared.f32 	%f108, [%r99+512];
	shl.b32 	%r124, %r122, 5;
	add.s32 	%r125, %r17, %r124;
	shl.b32 	%r126, %r125, 2;
	add.s32 	%r127, %r98, %r126;
	ld.shared.f32 	%f109, [%r127];
	setp.lt.f32 	%p46, %f108, %f109;
	selp.b32 	%r128, %r123, %r122, %p46;
	add.s32 	%r129, %r222, 5;
	ld.shared.f32 	%f110, [%r99+640];
	shl.b32 	%r130, %r128, 5;
	add.s32 	%r131, %r17, %r130;
	shl.b32 	%r132, %r131, 2;
	add.s32 	%r133, %r98, %r132;
	ld.shared.f32 	%f111, [%r133];
	setp.lt.f32 	%p47, %f110, %f111;
	selp.b32 	%r134, %r129, %r128, %p47;
	add.s32 	%r135, %r222, 6;
	ld.shared.f32 	%f112, [%r99+768];
	shl.b32 	%r136, %r134, 5;
	add.s32 	%r137, %r17, %r136;
	shl.b32 	%r138, %r137, 2;
	add.s32 	%r139, %r98, %r138;
	ld.shared.f32 	%f113, [%r139];
	setp.lt.f32 	%p48, %f112, %f113;
	selp.b32 	%r140, %r135, %r134, %p48;
	add.s32 	%r141, %r222, 7;
	ld.shared.f32 	%f114, [%r99+896];
	shl.b32 	%r142, %r140, 5;
	add.s32 	%r143, %r17, %r142;
	shl.b32 	%r144, %r143, 2;
	add.s32 	%r145, %r98, %r144;
	ld.shared.f32 	%f115, [%r145];
	setp.lt.f32 	%p49, %f114, %f115;
	selp.b32 	%r230, %r141, %r140, %p49;
	add.s32 	%r222, %r222, 8;
	add.s32 	%r220, %r220, 8;
	setp.ne.s32 	%p50, %r220, %r20;
	@%p50 bra 	$L__BB0_74;
$L__BB0_75:
	and.b32  	%r146, %r19, 7;
	setp.eq.s32 	%p51, %r146, 0;
	@%p51 bra 	$L__BB0_83;
	sub.s16 	%rs10, %rs1, %rs14;
	cvt.u32.u16 	%r148, %rs10;
	and.b32  	%r30, %r148, 7;
	add.s32 	%r149, %r30, -1;
	setp.lt.u32 	%p52, %r149, 3;
	@%p52 bra 	$L__BB0_78;
	shl.b32 	%r150, %r222, 5;
	add.s32 	%r151, %r17, %r150;
	shl.b32 	%r152, %r151, 2;
	mov.u32 	%r153, buffer;
	add.s32 	%r154, %r153, %r152;
	ld.shared.f32 	%f116, [%r154];
	shl.b32 	%r155, %r230, 5;
	add.s32 	%r156, %r17, %r155;
	shl.b32 	%r157, %r156, 2;
	add.s32 	%r158, %r153, %r157;
	ld.shared.f32 	%f117, [%r158];
	setp.lt.f32 	%p53, %f116, %f117;
	selp.b32 	%r159, %r222, %r230, %p53;
	add.s32 	%r160, %r222, 1;
	ld.shared.f32 	%f118, [%r154+128];
	shl.b32 	%r161, %r159, 5;
	add.s32 	%r162, %r17, %r161;
	shl.b32 	%r163, %r162, 2;
	add.s32 	%r164, %r153, %r163;
	ld.shared.f32 	%f119, [%r164];
	setp.lt.f32 	%p54, %f118, %f119;
	selp.b32 	%r165, %r160, %r159, %p54;
	add.s32 	%r166, %r222, 2;
	ld.shared.f32 	%f120, [%r154+256];
	shl.b32 	%r167, %r165, 5;
	add.s32 	%r168, %r17, %r167;
	shl.b32 	%r169, %r168, 2;
	add.s32 	%r170, %r153, %r169;
	ld.shared.f32 	%f121, [%r170];
	setp.lt.f32 	%p55, %f120, %f121;
	selp.b32 	%r171, %r166, %r165, %p55;
	add.s32 	%r172, %r222, 3;
	ld.shared.f32 	%f122, [%r154+384];
	shl.b32 	%r173, %r171, 5;
	add.s32 	%r174, %r17, %r173;
	shl.b32 	%r175, %r174, 2;
	add.s32 	%r176, %r153, %r175;
	ld.shared.f32 	%f123, [%r176];
	setp.lt.f32 	%p56, %f122, %f123;
	selp.b32 	%r230, %r172, %r171, %p56;
	add.s32 	%r222, %r222, 4;
$L__BB0_78:
	and.b32  	%r177, %r30, 3;
	setp.eq.s32 	%p57, %r177, 0;
	@%p57 bra 	$L__BB0_83;
	sub.s16 	%rs5, %rs1, %rs13;
	and.b16  	%rs11, %rs5, 3;
	setp.eq.s16 	%p58, %rs11, 1;
	@%p58 bra 	$L__BB0_81;
	shl.b32 	%r179, %r222, 5;
	add.s32 	%r180, %r17, %r179;
	shl.b32 	%r181, %r180, 2;
	mov.u32 	%r182, buffer;
	add.s32 	%r183, %r182, %r181;
	ld.shared.f32 	%f124, [%r183];
	shl.b32 	%r184, %r230, 5;
	add.s32 	%r185, %r17, %r184;
	shl.b32 	%r186, %r185, 2;
	add.s32 	%r187, %r182, %r186;
	ld.shared.f32 	%f125, [%r187];
	setp.lt.f32 	%p59, %f124, %f125;
	selp.b32 	%r188, %r222, %r230, %p59;
	add.s32 	%r189, %r222, 1;
	ld.shared.f32 	%f126, [%r183+128];
	shl.b32 	%r190, %r188, 5;
	add.s32 	%r191, %r17, %r190;
	shl.b32 	%r192, %r191, 2;
	add.s32 	%r193, %r182, %r192;
	ld.shared.f32 	%f127, [%r193];
	setp.lt.f32 	%p60, %f126, %f127;
	selp.b32 	%r230, %r189, %r188, %p60;
	add.s32 	%r222, %r222, 2;
$L__BB0_81:
	and.b16  	%rs12, %rs5, 1;
	setp.eq.b16 	%p61, %rs12, 1;
	not.pred 	%p62, %p61;
	@%p62 bra 	$L__BB0_83;
	shl.b32 	%r194, %r222, 5;
	add.s32 	%r195, %r17, %r194;
	shl.b32 	%r196, %r195, 2;
	mov.u32 	%r197, buffer;
	add.s32 	%r198, %r197, %r196;
	ld.shared.f32 	%f128, [%r198];
	shl.b32 	%r199, %r230, 5;
	add.s32 	%r200, %r17, %r199;
	shl.b32 	%r201, %r200, 2;
	add.s32 	%r202, %r197, %r201;
	ld.shared.f32 	%f129, [%r202];
	setp.lt.f32 	%p63, %f128, %f129;
	selp.b32 	%r230, %r222, %r230, %p63;
$L__BB0_83:
	shl.b32 	%r203, %r18, 5;
	add.s32 	%r204, %r17, %r203;
	shl.b32 	%r205, %r204, 2;
	mov.u32 	%r206, buffer;
	add.s32 	%r207, %r206, %r205;
	ld.shared.f32 	%f130, [%r207];
	shl.b32 	%r208, %r230, 5;
	add.s32 	%r209, %r17, %r208;
	shl.b32 	%r210, %r209, 2;
	add.s32 	%r211, %r206, %r210;
	ld.shared.f32 	%f131, [%r211];
	st.shared.f32 	[%r207], %f131;
	st.shared.f32 	[%r211], %f130;
	add.s32 	%r217, %r18, 1;
	setp.ne.s32 	%p64, %r18, %r5;
	add.s16 	%rs14, %rs14, 1;
	add.s16 	%rs13, %rs13, 1;
	@%p64 bra 	$L__BB0_71;
$L__BB0_84:
	setp.ne.s32 	%p65, %r7, 0;
	mad.lo.s32 	%r212, %r10, %r4, %r6;
	shl.b32 	%r213, %r212, 2;
	mov.u32 	%r214, buffer;
	add.s32 	%r44, %r214, %r213;
	ld.shared.f32 	%f166, [%r44];
	@%p65 bra 	$L__BB0_86;
	ld.shared.f32 	%f132, [%r44+-4];
	add.f32 	%f133, %f166, %f132;
	mul.f32 	%f166, %f133, 0f3F000000;
$L__BB0_86:
	mul.wide.u32 	%rd7, %r215, 4;
	add.s64 	%rd8, %rd1, %rd7;
	st.global.f32 	[%rd8], %f166;
	bar.sync 	0;
	add.s32 	%r215, %r215, %r8;
	setp.lt.u32 	%p66, %r215, %r47;
	@%p66 bra 	$L__BB0_2;
$L__BB0_87:
	ret;

}


// ===== COMPILED SASS (sm_100) =====

	.target	sm_100

	.elftype	@"ET_EXEC"


//--------------------- .note.nv.tkinfo           --------------------------
	.section	.note.nv.tkinfo,"",@"SHT_NOTE"
	.sectionflags	@"SHF_NOTE_NV_TKINFO"
	.tkinfo
        /*0018*/ 	.word	0x00000002
        /*0030*/ 	.string	""
        /*0030*/ 	.string	"ptxas"
        /*0030*/ 	.string	"Cuda compilation tools, release 13.0, V13.0.88"
        /*0030*/ 	.string	"Build cuda_13.0.r13.0/compiler.36424714_0"
        /*0030*/ 	.string	"-arch sm_100 -m 64 "



//--------------------- .note.nv.cuinfo           --------------------------
	.section	.note.nv.cuinfo,"",@"SHT_NOTE"
	.sectionflags	@"SHF_NOTE_NV_CUINFO"
        /*0018*/ 	.short	0x0002
        /*001a*/ 	.short	0x0064
        /*001c*/ 	.short	0x0082
	.zero		2


//--------------------- .nv.info                  --------------------------
	.section	.nv.info,"",@"SHT_CUDA_INFO"
	.align	4


	//----- nvinfo : EIATTR_REGCOUNT
	.align		4
        /*0000*/ 	.byte	0x04, 0x2f
        /*0002*/ 	.short	(.L_1 - .L_0)
	.align		4
.L_0:
        /*0004*/ 	.word	index@(_Z18mem_bank_1d_kernelPKfPfiii)
        /*0008*/ 	.word	0x00000020


	//----- nvinfo : EIATTR_FRAME_SIZE
	.align		4
.L_1:
        /*000c*/ 	.byte	0x04, 0x11
        /*000e*/ 	.short	(.L_3 - .L_2)
	.align		4
.L_2:
        /*0010*/ 	.word	index@(_Z18mem_bank_1d_kernelPKfPfiii)
        /*0014*/ 	.word	0x00000000


	//----- nvinfo : EIATTR_MIN_STACK_SIZE
	.align		4
.L_3:
        /*0018*/ 	.byte	0x04, 0x12
        /*001a*/ 	.short	(.L_5 - .L_4)
	.align		4
.L_4:
        /*001c*/ 	.word	index@(_Z18mem_bank_1d_kernelPKfPfiii)
        /*0020*/ 	.word	0x00000000
.L_5:


//--------------------- .nv.compat                --------------------------
	.section	.nv.compat,"",@"SHT_CUDA_COMPAT_INFO"
	.align	4
        /*0000*/ 	.byte	0x02, 0x09, 0x00, 0x00, 0x02, 0x02, 0x01, 0x00, 0x02, 0x05, 0x05, 0x00, 0x03, 0x07, 0x01, 0x01
        /*0010*/ 	.byte	0x02, 0x03, 0x00, 0x00, 0x02, 0x06, 0x01, 0x00, 0x04, 0x0b, 0x08, 0x00, 0x09, 0x00, 0x00, 0x00
        /*0020*/ 	.byte	0x00, 0x00, 0x00, 0x00


//--------------------- .nv.info._Z18mem_bank_1d_kernelPKfPfiii --------------------------
	.section	.nv.info._Z18mem_bank_1d_kernelPKfPfiii,"",@"SHT_CUDA_INFO"
	.sectionflags	@""
	.align	4


	//----- nvinfo : EIATTR_CUDA_API_VERSION
	.align		4
        /*0000*/ 	.byte	0x04, 0x37
        /*0002*/ 	.short	(.L_7 - .L_6)
.L_6:
        /*0004*/ 	.word	0x00000082


	//----- nvinfo : EIATTR_KPARAM_INFO
	.align		4
.L_7:
        /*0008*/ 	.byte	0x04, 0x17
        /*000a*/ 	.short	(.L_9 - .L_8)
.L_8:
        /*000c*/ 	.word	0x00000000
        /*0010*/ 	.short	0x0004
        /*0012*/ 	.short	0x0018
        /*0014*/ 	.byte	0x00, 0xf0, 0x11, 0x00


	//----- nvinfo : EIATTR_KPARAM_INFO
	.align		4
.L_9:
        /*0018*/ 	.byte	0x04, 0x17
        /*001a*/ 	.short	(.L_11 - .L_10)
.L_10:
        /*001c*/ 	.word	0x00000000
        /*0020*/ 	.short	0x0003
        /*0022*/ 	.short	0x0014
        /*0024*/ 	.byte	0x00, 0xf0, 0x11, 0x00


	//----- nvinfo : EIATTR_KPARAM_INFO
	.align		4
.L_11:
        /*0028*/ 	.byte	0x04, 0x17
        /*002a*/ 	.short	(.L_13 - .L_12)
.L_12:
        /*002c*/ 	.word	0x00000000
        /*0030*/ 	.short	0x0002
        /*0032*/ 	.short	0x0010
        /*0034*/ 	.byte	0x00, 0xf0, 0x11, 0x00


	//----- nvinfo : EIATTR_KPARAM_INFO
	.align		4
.L_13:
        /*0038*/ 	.byte	0x04, 0x17
        /*003a*/ 	.short	(.L_15 - .L_14)
.L_14:
        /*003c*/ 	.word	0x00000000
        /*0040*/ 	.short	0x0001
        /*0042*/ 	.short	0x0008
        /*0044*/ 	.byte	0x00, 0xf5, 0x21, 0x00


	//----- nvinfo : EIATTR_KPARAM_INFO
	.align		4
.L_15:
        /*0048*/ 	.byte	0x04, 0x17
        /*004a*/ 	.short	(.L_17 - .L_16)
.L_16:
        /*004c*/ 	.word	0x00000000
        /*0050*/ 	.short	0x0000
        /*0052*/ 	.short	0x0000
        /*0054*/ 	.byte	0x00, 0xf5, 0x21, 0x00


	//----- nvinfo : EIATTR_SPARSE_MMA_MASK
	.align		4
.L_17:
        /*0058*/ 	.byte	0x03, 0x50
        /*005a*/ 	.short	0x0000


	//----- nvinfo : EIATTR_MAXREG_COUNT
	.align		4
        /*005c*/ 	.byte	0x03, 0x1b
        /*005e*/ 	.short	0x00ff


	//----- nvinfo : EIATTR_NUM_BARRIERS
	.align		4
        /*0060*/ 	.byte	0x02, 0x4c
        /*0062*/ 	.byte	0x01
	.zero		1


	//----- nvinfo : EIATTR_MERCURY_ISA_VERSION
	.align		4
        /*0064*/ 	.byte	0x03, 0x5f
        /*0066*/ 	.short	0x0101


	//----- nvinfo : EIATTR_VRC_CTA_INIT_COUNT
	.align		4
        /*0068*/ 	.byte	0x02, 0x4a
	.zero		1
	.zero		1


	//----- nvinfo : EIATTR_EXIT_INSTR_OFFSETS
	.align		4
        /*006c*/ 	.byte	0x04, 0x1c
        /*006e*/ 	.short	(.L_19 - .L_18)


	//   ....[0]....
.L_18:
        /*0070*/ 	.word	0x00000070


	//   ....[1]....
        /*0074*/ 	.word	0x00001870


	//----- nvinfo : EIATTR_CRS_STACK_SIZE
	.align		4
.L_19:
        /*0078*/ 	.byte	0x04, 0x1e
        /*007a*/ 	.short	(.L_21 - .L_20)
.L_20:
        /*007c*/ 	.word	0x00000000


	//----- nvinfo : EIATTR_CBANK_PARAM_SIZE
	.align		4
.L_21:
        /*0080*/ 	.byte	0x03, 0x19
        /*0082*/ 	.short	0x001c


	//----- nvinfo : EIATTR_PARAM_CBANK
	.align		4
        /*0084*/ 	.byte	0x04, 0x0a
        /*0086*/ 	.short	(.L_23 - .L_22)
	.align		4
.L_22:
        /*0088*/ 	.word	index@(.nv.constant0._Z18mem_bank_1d_kernelPKfPfiii)
        /*008c*/ 	.short	0x0380
        /*008e*/ 	.short	0x001c


	//----- nvinfo : EIATTR_SW_WAR
	.align		4
.L_23:
        /*0090*/ 	.byte	0x04, 0x36
        /*0092*/ 	.short	(.L_25 - .L_24)
.L_24:
        /*0094*/ 	.word	0x00000008
.L_25:


//--------------------- .nv.callgraph             --------------------------
	.section	.nv.callgraph,"",@"SHT_CUDA_CALLGRAPH"
	.align	4
	.sectionentsize	8
	.align		4
        /*0000*/ 	.word	0x00000000
	.align		4
        /*0004*/ 	.word	0xffffffff
	.align		4
        /*0008*/ 	.word	0x00000000
	.align		4
        /*000c*/ 	.word	0xfffffffe
	.align		4
        /*0010*/ 	.word	0x00000000
	.align		4
        /*0014*/ 	.word	0xfffffffd
	.align		4
        /*0018*/ 	.word	0x00000000
	.align		4
        /*001c*/ 	.word	0xfffffffc


//--------------------- .text._Z18mem_bank_1d_kernelPKfPfiii --------------------------
	.section	.text._Z18mem_bank_1d_kernelPKfPfiii,"ax",@progbits
	.align	128
        .global         _Z18mem_bank_1d_kernelPKfPfiii
        .type           _Z18mem_bank_1d_kernelPKfPfiii,@function
        .size           _Z18mem_bank_1d_kernelPKfPfiii,(.L_x_11 - _Z18mem_bank_1d_kernelPKfPfiii)
        .other          _Z18mem_bank_1d_kernelPKfPfiii,@"STO_CUDA_ENTRY STV_DEFAULT"
_Z18mem_bank_1d_kernelPKfPfiii:
.text._Z18mem_bank_1d_kernelPKfPfiii:
[----:B------:R-:W-:Y:S01]  /*0000*/  LDC R1, c[0x0][0x37c] ;  /* 0x0000df00ff017b82 */ /* 0x000fe20000000800 */
[----:B------:R-:W0:Y:S01]  /*0010*/  S2R R0, SR_CTAID.X ;  /* 0x0000000000007919 */ /* 0x000e220000002500 */
[----:B------:R-:W0:Y:S01]  /*0020*/  LDCU UR5, c[0x0][0x360] ;  /* 0x00006c00ff0577ac */ /* 0x000e220008000800 */
[----:B------:R-:W0:Y:S01]  /*0030*/  S2R R3, SR_TID.X ;  /* 0x0000000000037919 */ /* 0x000e220000002100 */
[----:B------:R-:W1:Y:S01]  /*0040*/  LDCU UR4, c[0x0][0x394] ;  /* 0x00007280ff0477ac */ /* 0x000e620008000800 */
[----:B0-----:R-:W-:-:S05]  /*0050*/  IMAD R0, R0, UR5, R3 ;  /* 0x0000000500007c24 */ /* 0x001fca000f8e0203 */
[----:B-1----:R-:W-:-:S13]  /*0060*/  ISETP.GE.U32.AND P0, PT, R0, UR4, PT ;  /* 0x0000000400007c0c */ /* 0x002fda000bf06070 */
[----:B------:R-:W-:Y:S05]  /*0070*/  @P0 EXIT ;  /* 0x000000000000094d */ /* 0x000fea0003800000 */
[----:B------:R-:W0:Y:S01]  /*0080*/  LDC R9, c[0x0][0x398] ;  /* 0x0000e600ff097b82 */ /* 0x000e220000000800 */
[----:B------:R-:W1:Y:S01]  /*0090*/  LDCU UR4, c[0x0][0x370] ;  /* 0x00006e00ff0477ac */ /* 0x000e620008000800 */
[----:B------:R-:W-:Y:S01]  /*00a0*/  LOP3.LUT P0, R6, R0, 0x1f, RZ, 0xc0, !PT ;  /* 0x0000001f00067812 */ /* 0x000fe2000780c0ff */
[----:B------:R-:W2:Y:S01]  /*00b0*/  LDCU.U16 UR7, c[0x0][0x398] ;  /* 0x00007300ff0777ac */ /* 0x000ea20008000400 */
[----:B------:R-:W3:Y:S01]  /*00c0*/  LDCU.64 UR8, c[0x0][0x358] ;  /* 0x00006b00ff0877ac */ /* 0x000ee20008000a00 */
[----:B-1----:R-:W-:Y:S01]  /*00d0*/  UIMAD UR5, UR5, UR4, URZ ;  /* 0x00000004050572a4 */ /* 0x002fe2000f8e02ff */
[C---:B0-----:R-:W-:Y:S02]  /*00e0*/  LEA.HI R7, R9.reuse, R9, RZ, 0x1 ;  /* 0x0000000909077211 */ /* 0x041fe400078f08ff */
[C---:B------:R-:W-:Y:S01]  /*00f0*/  ISETP.GT.AND P0, PT, R9.reuse, RZ, !P0 ;  /* 0x000000ff0900720c */ /* 0x040fe20004704270 */
[----:B------:R-:W-:Y:S01]  /*0100*/  IMAD.SHL.U32 R9, R9, 0x20, RZ ;  /* 0x0000002009097824 */ /* 0x000fe200078e00ff */
[----:B------:R-:W-:-:S05]  /*0110*/  SHF.R.S32.HI R7, RZ, 0x1, R7 ;  /* 0x00000001ff077819 */ /* 0x000fca0000011407 */
[----:B--23--:R-:W-:-:S07]  /*0120*/  IMAD R8, R7, 0x20, R6 ;  /* 0x0000002007087824 */ /* 0x00cfce00078e0206 */
.L_x_9:
[----:B0-----:R-:W0:Y:S01]  /*0130*/  LDC R24, c[0x0][0x398] ;  /* 0x0000e600ff187b82 */ /* 0x001e220000000800 */
[----:B------:R-:W-:Y:S01]  /*0140*/  SHF.R.U32.HI R10, RZ, 0x5, R0 ;  /* 0x00000005ff0a7819 */ /* 0x000fe20000011600 */
[----:B-1----:R-:W-:Y:S06]  /*0150*/  @!P0 BRA `(.L_x_0) ;  /* 0x0000000800c08947 */ /* 0x002fec0003800000 */
[----:B------:R-:W1:Y:S01]  /*0160*/  LDC.64 R2, c[0x0][0x380] ;  /* 0x0000e000ff027b82 */ /* 0x000e620000000a00 */
[----:B------:R-:W-:Y:S01]  /*0170*/  LOP3.LUT R11, R0, 0xffffffe0, RZ, 0xc0, !PT ;  /* 0xffffffe0000b7812 */ /* 0x000fe200078ec0ff */
[----:B------:R-:W-:Y:S01]  /*0180*/  IMAD R12, R9, R10, RZ ;  /* 0x0000000a090c7224 */ /* 0x000fe200078e02ff */
[----:B------:R-:W2:Y:S01]  /*0190*/  LDCU UR11, c[0x0][0x398] ;  /* 0x00007300ff0b77ac */ /* 0x000ea20008000800 */
[----:B------:R-:W-:Y:S01]  /*01a0*/  IMAD.MOV.U32 R13, RZ, RZ, RZ ;  /* 0x000000ffff0d7224 */ /* 0x000fe200078e00ff */
[----:B------:R-:W3:Y:S01]  /*01b0*/  LDCU UR10, c[0x0][0x390] ;  /* 0x00007200ff0a77ac */ /* 0x000ee20008000800 */
[----:B------:R-:W-:-:S05]  /*01c0*/  NOP ;  /* 0x0000000000007918 */ /* 0x000fca0000000000 */
.L_x_1:
[----:B0-----:R-:W-:Y:S02]  /*01d0*/  IMAD.IADD R15, R11, 0x1, R13 ;  /* 0x000000010b0f7824 */ /* 0x001fe400078e020d */
[----:B------:R-:W-:Y:S02]  /*01e0*/  IMAD.MOV.U32 R17, RZ, RZ, 0x461c4000 ;  /* 0x461c4000ff117424 */ /* 0x000fe400078e00ff */
[----:B------:R-:W-:-:S05]  /*01f0*/  VIADD R4, R15, 0x1 ;  /* 0x000000010f047836 */ /* 0x000fca0000000000 */
[----:B---3--:R-:W-:Y:S01]  /*0200*/  ISETP.GE.AND P1, PT, R4, UR10, PT ;  /* 0x0000000a04007c0c */ /* 0x008fe2000bf26270 */
[----:B-1----:R-:W-:-:S04]  /*0210*/  IMAD.WIDE R4, R15, 0x4, R2 ;  /* 0x000000040f047825 */ /* 0x002fc800078e0202 */
[C---:B------:R-:W-:Y:S02]  /*0220*/  VIADD R14, R15.reuse, 0x2 ;  /* 0x000000020f0e7836 */ /* 0x040fe40000000000 */
[----:B------:R-:W-:Y:S02]  /*0230*/  VIADD R16, R15, 0x3 ;  /* 0x000000030f107836 */ /* 0x000fe40000000000 */
[----:B------:R-:W-:-:S04]  /*0240*/  HFMA2 R19, -RZ, RZ, 6.109375, 2 ;  /* 0x461c4000ff137431 */ /* 0x000fc800000001ff */
[----:B------:R-:W3:Y:S01]  /*0250*/  @!P1 LDG.E R17, desc[UR8][R4.64+0x4] ;  /* 0x0000040804119981 */ /* 0x000ee2000c1e1900 */
[----:B------:R-:W-:Y:S01]  /*0260*/  ISETP.GE.AND P1, PT, R14, UR10, PT ;  /* 0x0000000a0e007c0c */ /* 0x000fe2000bf26270 */
[----:B------:R-:W-:Y:S01]  /*0270*/  VIADD R14, R15, 0x4 ;  /* 0x000000040f0e7836 */ /* 0x000fe20000000000 */
[----:B------:R-:W-:Y:S01]  /*0280*/  ISETP.GE.AND P2, PT, R16, UR10, PT ;  /* 0x0000000a10007c0c */ /* 0x000fe2000bf46270 */
[----:B------:R-:W-:-:S03]  /*0290*/  IMAD.MOV.U32 R26, RZ, RZ, 0x461c4000 ;  /* 0x461c4000ff1a7424 */ /* 0x000fc600078e00ff */
[----:B------:R-:W-:Y:S01]  /*02a0*/  ISETP.GE.AND P3, PT, R14, UR10, PT ;  /* 0x0000000a0e007c0c */ /* 0x000fe2000bf66270 */
[C---:B------:R-:W-:Y:S02]  /*02b0*/  VIADD R14, R15.reuse, 0x5 ;  /* 0x000000050f0e7836 */ /* 0x040fe40000000000 */
[----:B------:R-:W-:-:S04]  /*02c0*/  VIADD R16, R15, 0x6 ;  /* 0x000000060f107836 */ /* 0x000fc80000000000 */
[----:B------:R-:W4:Y:S01]  /*02d0*/  @!P1 LDG.E R19, desc[UR8][R4.64+0x8] ;  /* 0x0000080804139981 */ /* 0x000f22000c1e1900 */
[----:B------:R-:W-:-:S03]  /*02e0*/  ISETP.GE.AND P1, PT, R14, UR10, PT ;  /* 0x0000000a0e007c0c */ /* 0x000fc6000bf26270 */
[----:B------:R-:W5:Y:S01]  /*02f0*/  @!P2 LDG.E R26, desc[UR8][R4.64+0xc] ;  /* 0x00000c08041aa981 */ /* 0x000f62000c1e1900 */
[----:B------:R-:W-:Y:S01]  /*0300*/  ISETP.GE.AND P2, PT, R16, UR10, PT ;  /* 0x0000000a10007c0c */ /* 0x000fe2000bf46270 */
[----:B------:R-:W-:Y:S01]  /*0310*/  IMAD.MOV.U32 R22, RZ, RZ, 0x461c4000 ;  /* 0x461c4000ff167424 */ /* 0x000fe200078e00ff */
[----:B------:R-:W1:Y:S01]  /*0320*/  S2UR UR6, SR_CgaCtaId ;  /* 0x00000000000679c3 */ /* 0x000e620000008800 */
[----:B------:R-:W-:Y:S02]  /*0330*/  IMAD.MOV.U32 R28, RZ, RZ, 0x461c4000 ;  /* 0x461c4000ff1c7424 */ /* 0x000fe400078e00ff */
[----:B------:R-:W-:Y:S02]  /*0340*/  IMAD.MOV.U32 R20, RZ, RZ, 0x461c4000 ;  /* 0x461c4000ff147424 */ /* 0x000fe400078e00ff */
[C---:B------:R-:W-:Y:S02]  /*0350*/  VIADD R14, R15.reuse, 0x7 ;  /* 0x000000070f0e7836 */ /* 0x040fe40000000000 */
[----:B------:R-:W2:Y:S04]  /*0360*/  @!P1 LDG.E R22, desc[UR8][R4.64+0x14] ;  /* 0x0000140804169981 */ /* 0x000ea8000c1e1900 */
[----:B------:R-:W2:Y:S01]  /*0370*/  @!P3 LDG.E R28, desc[UR8][R4.64+0x10] ;  /* 0x00001008041cb981 */ /* 0x000ea2000c1e1900 */
[----:B------:R-:W-:Y:S01]  /*0380*/  ISETP.GE.AND P3, PT, R14, UR10, PT ;  /* 0x0000000a0e007c0c */ /* 0x000fe2000bf66270 */
[----:B------:R-:W-:Y:S01]  /*0390*/  VIADD R14, R15, 0x8 ;  /* 0x000000080f0e7836 */ /* 0x000fe20000000000 */
[----:B------:R-:W-:Y:S01]  /*03a0*/  MOV R18, 0x461c4000 ;  /* 0x461c400000127802 */ /* 0x000fe20000000f00 */
[----:B------:R-:W2:Y:S01]  /*03b0*/  @!P2 LDG.E R20, desc[UR8][R4.64+0x18] ;  /* 0x000018080414a981 */ /* 0x000ea2000c1e1900 */
[----:B------:R-:W-:Y:S01]  /*03c0*/  UMOV UR4, 0x400 ;  /* 0x0000040000047882 */ /* 0x000fe20000000000 */
[----:B------:R-:W-:-:S02]  /*03d0*/  IMAD.MOV.U32 R29, RZ, RZ, 0x461c4000 ;  /* 0x461c4000ff1d7424 */ /* 0x000fc400078e00ff */
[C---:B------:R-:W-:Y:S02]  /*03e0*/  VIADD R21, R15.reuse, 0xb ;  /* 0x0000000b0f157836 */ /* 0x040fe40000000000 */
[----:B------:R-:W-:Y:S02]  /*03f0*/  HFMA2 R27, -RZ, RZ, 6.109375, 2 ;  /* 0x461c4000ff1b7431 */ /* 0x000fe400000001ff */
[C---:B------:R-:W-:Y:S02]  /*0400*/  VIADD R16, R15.reuse, 0x9 ;  /* 0x000000090f107836 */ /* 0x040fe40000000000 */
[----:B------:R-:W2:Y:S01]  /*0410*/  @!P3 LDG.E R18, desc[UR8][R4.64+0x1c] ;  /* 0x00001c080412b981 */ /* 0x000ea2000c1e1900 */
[----:B------:R-:W-:Y:S01]  /*0420*/  ISETP.GE.AND P1, PT, R14, UR10, PT ;  /* 0x0000000a0e007c0c */ /* 0x000fe2000bf26270 */
[----:B------:R-:W-:Y:S01]  /*0430*/  VIADD R14, R15, 0xa ;  /* 0x0000000a0f0e7836 */ /* 0x000fe20000000000 */
[----:B-1----:R-:W-:-:S04]  /*0440*/  ULEA UR4, UR6, UR4, 0x18 ;  /* 0x0000000406047291 */ /* 0x002fc8000f8ec0ff */
[----:B------:R-:W-:Y:S01]  /*0450*/  ISETP.GE.AND P3, PT, R14, UR10, PT ;  /* 0x0000000a0e007c0c */ /* 0x000fe2000bf66270 */
[----:B------:R-:W-:-:S05]  /*0460*/  IMAD R14, R13, 0x20, R12 ;  /* 0x000000200d0e7824 */ /* 0x000fca00078e020c */
[----:B------:R-:W-:Y:S01]  /*0470*/  LEA R14, R14, UR4, 0x2 ;  /* 0x000000040e0e7c11 */ /* 0x000fe2000f8e10ff */
[----:B------:R-:W2:Y:S01]  /*0480*/  @!P1 LDG.E R29, desc[UR8][R4.64+0x20] ;  /* 0x00002008041d9981 */ /* 0x000ea2000c1e1900 */
[----:B------:R-:W-:Y:S01]  /*0490*/  ISETP.GE.AND P1, PT, R21, UR10, PT ;  /* 0x0000000a15007c0c */ /* 0x000fe2000bf26270 */
[----:B------:R-:W-:Y:S01]  /*04a0*/  IMAD.MOV.U32 R25, RZ, RZ, 0x461c4000 ;  /* 0x461c4000ff197424 */ /* 0x000fe200078e00ff */
[----:B------:R-:W-:Y:S01]  /*04b0*/  ISETP.GE.AND P2, PT, R16, UR10, PT ;  /* 0x0000000a10007c0c */ /* 0x000fe2000bf46270 */
[C---:B------:R-:W-:Y:S02]  /*04c0*/  VIADD R21, R15.reuse, 0xc ;  /* 0x0000000c0f157836 */ /* 0x040fe40000000000 */
[----:B------:R-:W2:Y:S01]  /*04d0*/  @!P3 LDG.E R27, desc[UR8][R4.64+0x28] ;  /* 0x00002808041bb981 */ /* 0x000ea2000c1e1900 */
[----:B------:R-:W-:Y:S02]  /*04e0*/  IMAD.MOV.U32 R16, RZ, RZ, 0x461c4000 ;  /* 0x461c4000ff107424 */ /* 0x000fe400078e00ff */
[----:B------:R-:W-:-:S05]  /*04f0*/  VIADD R23, R15, 0xd ;  /* 0x0000000d0f177836 */ /* 0x000fca0000000000 */
[----:B------:R-:W2:Y:S01]  /*0500*/  @!P1 LDG.E R25, desc[UR8][R4.64+0x2c] ;  /* 0x00002c0804199981 */ /* 0x000ea2000c1e1900 */
[----:B------:R-:W-:-:S03]  /*0510*/  ISETP.GE.AND P1, PT, R21, UR10, PT ;  /* 0x0000000a15007c0c */ /* 0x000fc6000bf26270 */
[----:B------:R-:W2:Y:S01]  /*0520*/  @!P2 LDG.E R16, desc[UR8][R4.64+0x24] ;  /* 0x000024080410a981 */ /* 0x000ea2000c1e1900 */
[----:B------:R-:W-:Y:S01]  /*0530*/  ISETP.GE.AND P2, PT, R23, UR10, PT ;  /* 0x0000000a17007c0c */ /* 0x000fe2000bf46270 */
[----:B------:R-:W-:Y:S02]  /*0540*/  IMAD.MOV.U32 R23, RZ, RZ, 0x461c4000 ;  /* 0x461c4000ff177424 */ /* 0x000fe400078e00ff */
[----:B------:R-:W-:-:S06]  /*0550*/  IMAD.MOV.U32 R21, RZ, RZ, 0x461c4000 ;  /* 0x461c4000ff157424 */ /* 0x000fcc00078e00ff */
[----:B------:R-:W2:Y:S04]  /*0560*/  @!P1 LDG.E R23, desc[UR8][R4.64+0x30] ;  /* 0x0000300804179981 */ /* 0x000ea8000c1e1900 */
[----:B------:R-:W2:Y:S04]  /*0570*/  @!P2 LDG.E R21, desc[UR8][R4.64+0x34] ;  /* 0x000034080415a981 */ /* 0x000ea8000c1e1900 */
[----:B---3--:R1:W-:Y:S02]  /*0580*/  STS [R14+0x4], R17 ;  /* 0x000004110e007388 */ /* 0x0083e40000000800 */
[----:B-1----:R-:W-:-:S05]  /*0590*/  VIADD R17, R15, 0xe ;  /* 0x0000000e0f117836 */ /* 0x002fca0000000000 */
[----:B------:R-:W-:Y:S01]  /*05a0*/  ISETP.GE.AND P3, PT, R17, UR10, PT ;  /* 0x0000000a11007c0c */ /* 0x000fe2000bf66270 */
[----:B------:R-:W-:-:S05]  /*05b0*/  VIADD R17, R15, 0xf ;  /* 0x0000000f0f117836 */ /* 0x000fca0000000000 */
[----:B------:R-:W-:Y:S01]  /*05c0*/  ISETP.GE.AND P4, PT, R17, UR10, PT ;  /* 0x0000000a11007c0c */ /* 0x000fe2000bf86270 */
[----:B------:R-:W-:Y:S01]  /*05d0*/  IMAD.MOV.U32 R17, RZ, RZ, 0x461c4000 ;  /* 0x461c4000ff117424 */ /* 0x000fe200078e00ff */
[----:B----4-:R1:W-:Y:S04]  /*05e0*/  STS [R14+0x8], R19 ;  /* 0x000008130e007388 */ /* 0x0103e80000000800 */
[----:B-----5:R3:W-:Y:S04]  /*05f0*/  STS [R14+0xc], R26 ;  /* 0x00000c1a0e007388 */ /* 0x0207e80000000800 */
[----:B--2---:R2:W-:Y:S01]  /*0600*/  STS [R14+0x14], R22 ;  /* 0x000014160e007388 */ /* 0x0045e20000000800 */
[----:B-1----:R-:W-:-:S03]  /*0610*/  IMAD.MOV.U32 R19, RZ, RZ, 0x461c4000 ;  /* 0x461c4000ff137424 */ /* 0x002fc600078e00ff */
[----:B------:R-:W4:Y:S01]  /*0620*/  @!P4 LDG.E R17, desc[UR8][R4.64+0x3c] ;  /* 0x00003c080411c981 */ /* 0x000f22000c1e1900 */
[----:B---3--:R-:W-:-:S03]  /*0630*/  IADD3 R26, PT, PT, R15, 0x10, RZ ;  /* 0x000000100f1a7810 */ /* 0x008fc60007ffe0ff */
[----:B------:R1:W-:Y:S01]  /*0640*/  STS [R14+0x18], R20 ;  /* 0x000018140e007388 */ /* 0x0003e20000000800 */
[C---:B--2---:R-:W-:Y:S01]  /*0650*/  VIADD R22, R15.reuse, 0x12 ;  /* 0x000000120f167836 */ /* 0x044fe20000000000 */
[----:B------:R-:W-:Y:S02]  /*0660*/  ISETP.GE.AND P1, PT, R26, UR10, PT ;  /* 0x0000000a1a007c0c */ /* 0x000fe4000bf26270 */
[----:B------:R-:W2:Y:S01]  /*0670*/  @!P3 LDG.E R19, desc[UR8][R4.64+0x38] ;  /* 0x000038080413b981 */ /* 0x000ea2000c1e1900 */
[C---:B------:R-:W-:Y:S01]  /*0680*/  VIADD R26, R15.reuse, 0x11 ;  /* 0x000000110f1a7836 */ /* 0x040fe20000000000 */
[----:B------:R-:W-:Y:S01]  /*0690*/  ISETP.GE.AND P3, PT, R22, UR10, PT ;  /* 0x0000000a16007c0c */ /* 0x000fe2000bf66270 */
[C---:B------:R-:W-:Y:S02]  /*06a0*/  VIADD R22, R15.reuse, 0x14 ;  /* 0x000000140f167836 */ /* 0x040fe40000000000 */
[----:B-1----:R-:W-:Y:S01]  /*06b0*/  VIADD R20, R15, 0x13 ;  /* 0x000000130f147836 */ /* 0x002fe20000000000 */
[----:B------:R-:W-:-:S02]  /*06c0*/  ISETP.GE.AND P2, PT, R26, UR10, PT ;  /* 0x0000000a1a007c0c */ /* 0x000fc4000bf46270 */
[----:B------:R-:W-:Y:S02]  /*06d0*/  ISETP.GE.AND P5, PT, R22, UR10, PT ;  /* 0x0000000a16007c0c */ /* 0x000fe4000bfa6270 */
[----:B------:R-:W-:Y:S01]  /*06e0*/  ISETP.GE.AND P4, PT, R20, UR10, PT ;  /* 0x0000000a14007c0c */ /* 0x000fe2000bf86270 */
[----:B------:R-:W-:Y:S02]  /*06f0*/  IMAD.MOV.U32 R20, RZ, RZ, 0x461c4000 ;  /* 0x461c4000ff147424 */ /* 0x000fe400078e00ff */
[----:B------:R-:W-:Y:S01]  /*0700*/  VIADD R22, R15, 0x15 ;  /* 0x000000150f167836 */ /* 0x000fe20000000000 */
[----:B------:R1:W-:Y:S04]  /*0710*/  STS [R14+0x1c], R18 ;  /* 0x00001c120e007388 */ /* 0x0003e80000000800 */
[----:B------:R-:W3:Y:S01]  /*0720*/  @!P1 LDG.E R20, desc[UR8][R4.64+0x40] ;  /* 0x0000400804149981 */ /* 0x000ee2000c1e1900 */
[----:B------:R-:W-:Y:S01]  /*0730*/  ISETP.GE.AND P1, PT, R22, UR10, PT ;  /* 0x0000000a16007c0c */ /* 0x000fe2000bf26270 */
[----:B------:R-:W-:Y:S01]  /*0740*/  IMAD.MOV.U32 R22, RZ, RZ, 0x461c4000 ;  /* 0x461c4000ff167424 */ /* 0x000fe200078e00ff */
[----:B-1----:R-:W-:-:S05]  /*0750*/  MOV R18, 0x461c4000 ;  /* 0x461c400000127802 */ /* 0x002fca0000000f00 */
[----:B------:R-:W5:Y:S04]  /*0760*/  @!P3 LDG.E R22, desc[UR8][R4.64+0x48] ;  /* 0x000048080416b981 */ /* 0x000f68000c1e1900 */
[----:B------:R-:W5:Y:S04]  /*0770*/  @!P2 LDG.E R18, desc[UR8][R4.64+0x44] ;  /* 0x000044080412a981 */ /* 0x000f68000c1e1900 */
[----:B------:R1:W-:Y:S04]  /*0780*/  STS [R14+0x10], R28 ;  /* 0x0000101c0e007388 */ /* 0x0003e80000000800 */
[----:B------:R0:W-:Y:S04]  /*0790*/  STS [R14+0x20], R29 ;  /* 0x0000201d0e007388 */ /* 0x0001e80000000800 */
[----:B------:R0:W-:Y:S01]  /*07a0*/  STS [R14+0x2c], R25 ;  /* 0x00002c190e007388 */ /* 0x0001e20000000800 */
[----:B-1----:R-:W-:-:S03]  /*07b0*/  VIADD R28, R15, 0x17 ;  /* 0x000000170f1c7836 */ /* 0x002fc60000000000 */
[----:B------:R1:W-:Y:S01]  /*07c0*/  STS [R14+0x28], R27 ;  /* 0x0000281b0e007388 */ /* 0x0003e20000000800 */
[----:B0-----:R-:W-:Y:S01]  /*07d0*/  IMAD.MOV.U32 R29, RZ, RZ, 0x461c4000 ;  /* 0x461c4000ff1d7424 */ /* 0x001fe200078e00ff */
[C---:B------:R-:W-:Y:S02]  /*07e0*/  IADD3 R25, PT, PT, R15.reuse, 0x18, RZ ;  /* 0x000000180f197810 */ /* 0x040fe40007ffe0ff */
[----:B------:R0:W-:Y:S01]  /*07f0*/  STS [R14+0x24], R16 ;  /* 0x000024100e007388 */ /* 0x0001e20000000800 */
[----:B-1----:R-:W-:-:S03]  /*0800*/  VIADD R27, R15, 0x16 ;  /* 0x000000160f1b7836 */ /* 0x002fc60000000000 */
[----:B------:R1:W-:Y:S01]  /*0810*/  STS [R14+0x30], R23 ;  /* 0x000030170e007388 */ /* 0x0003e20000000800 */
[----:B------:R-:W-:Y:S01]  /*0820*/  ISETP.GE.AND P3, PT, R28, UR10, PT ;  /* 0x0000000a1c007c0c */ /* 0x000fe2000bf66270 */
[----:B------:R-:W-:Y:S01]  /*0830*/  IMAD.MOV.U32 R26, RZ, RZ, 0x461c4000 ;  /* 0x461c4000ff1a7424 */ /* 0x000fe200078e00ff */
[----:B------:R-:W-:Y:S01]  /*0840*/  ISETP.GE.AND P6, PT, R25, UR10, PT ;  /* 0x0000000a19007c0c */ /* 0x000fe2000bfc6270 */
[----:B------:R-:W5:Y:S01]  /*0850*/  @!P4 LDG.E R29, desc[UR8][R4.64+0x4c] ;  /* 0x00004c08041dc981 */ /* 0x000f62000c1e1900 */
[----:B------:R-:W-:Y:S01]  /*0860*/  ISETP.GE.AND P4, PT, R27, UR10, PT ;  /* 0x0000000a1b007c0c */ /* 0x000fe2000bf86270 */
[----:B0-----:R-:W-:Y:S02]  /*0870*/  IMAD.MOV.U32 R16, RZ, RZ, 0x461c4000 ;  /* 0x461c4000ff107424 */ /* 0x001fe400078e00ff */
[C---:B------:R-:W-:Y:S01]  /*0880*/  VIADD R27, R15.reuse, 0x19 ;  /* 0x000000190f1b7836 */ /* 0x040fe20000000000 */
[----:B------:R-:W5:Y:S01]  /*0890*/  @!P5 LDG.E R26, desc[UR8][R4.64+0x50] ;  /* 0x00005008041ad981 */ /* 0x000f62000c1e1900 */
[----:B-1----:R-:W-:-:S02]  /*08a0*/  VIADD R23, R15, 0x1a ;  /* 0x0000001a0f177836 */ /* 0x002fc40000000000 */
[----:B------:R-:W-:Y:S01]  /*08b0*/  VIADD R25, R15, 0x1b ;  /* 0x0000001b0f197836 */ /* 0x000fe20000000000 */
[----:B------:R-:W5:Y:S02]  /*08c0*/  @!P1 LDG.E R16, desc[UR8][R4.64+0x54] ;  /* 0x0000540804109981 */ /* 0x000f64000c1e1900 */
[----:B------:R-:W-:Y:S01]  /*08d0*/  ISETP.GE.AND P2, PT, R23, UR10, PT ;  /* 0x0000000a17007c0c */ /* 0x000fe2000bf46270 */
[----:B------:R-:W-:Y:S01]  /*08e0*/  IMAD.MOV.U32 R23, RZ, RZ, 0x461c4000 ;  /* 0x461c4000ff177424 */ /* 0x000fe200078e00ff */
[----:B------:R0:W-:Y:S01]  /*08f0*/  STS [R14+0x34], R21 ;  /* 0x000034150e007388 */ /* 0x0001e20000000800 */
[----:B------:R-:W-:Y:S02]  /*0900*/  ISETP.GE.AND P5, PT, R27, UR10, PT ;  /* 0x0000000a1b007c0c */ /* 0x000fe4000bfa6270 */
[----:B------:R-:W-:Y:S01]  /*0910*/  ISETP.GE.AND P1, PT, R25, UR10, PT ;  /* 0x0000000a19007c0c */ /* 0x000fe2000bf26270 */
[C---:B------:R-:W-:Y:S01]  /*0920*/  VIADD R25, R15.reuse, 0x1e ;  /* 0x0000001e0f197836 */ /* 0x040fe20000000000 */
[----:B------:R-:W5:Y:S01]  /*0930*/  @!P3 LDG.E R23, desc[UR8][R4.64+0x5c] ;  /* 0x00005c080417b981 */ /* 0x000f62000c1e1900 */
[----:B------:R-:W-:-:S02]  /*0940*/  VIADD R27, R15, 0x1c ;  /* 0x0000001c0f1b7836 */ /* 0x000fc40000000000 */
[----:B0-----:R-:W-:-:S06]  /*0950*/  IMAD.MOV.U32 R21, RZ, RZ, 0x461c4000 ;  /* 0x461c4000ff157424 */ /* 0x001fcc00078e00ff */
[----:B------:R-:W5:Y:S01]  /*0960*/  @!P4 LDG.E R21, desc[UR8][R4.64+0x58] ;  /* 0x000058080415c981 */ /* 0x000f62000c1e1900 */
[----:B------:R-:W-:Y:S01]  /*0970*/  ISETP.GE.AND P4, PT, R27, UR10, PT ;  /* 0x0000000a1b007c0c */ /* 0x000fe2000bf86270 */
[C---:B------:R-:W-:Y:S01]  /*0980*/  VIADD R27, R15.reuse, 0x1f ;  /* 0x0000001f0f1b7836 */ /* 0x040fe20000000000 */
[----:B------:R-:W-:Y:S01]  /*0990*/  MOV R28, 0x461c4000 ;  /* 0x461c4000001c7802 */ /* 0x000fe20000000f00 */
[----:B----4-:R0:W-:Y:S02]  /*09a0*/  STS [R14+0x3c], R17 ;  /* 0x00003c110e007388 */ /* 0x0101e40000000800 */
[----:B0-----:R-:W-:Y:S02]  /*09b0*/  HFMA2 R17, -RZ, RZ, 6.109375, 2 ;  /* 0x461c4000ff117431 */ /* 0x001fe400000001ff */
[----:B--2---:R0:W-:Y:S04]  /*09c0*/  STS [R14+0x38], R19 ;  /* 0x000038130e007388 */ /* 0x0041e80000000800 */
[----:B------:R-:W2:Y:S01]  /*09d0*/  @!P6 LDG.E R17, desc[UR8][R4.64+0x60] ;  /* 0x000060080411e981 */ /* 0x000ea2000c1e1900 */
[----:B0-----:R-:W-:Y:S01]  /*09e0*/  VIADD R19, R15, 0x1d ;  /* 0x0000001d0f137836 */ /* 0x001fe20000000000 */
[----:B------:R-:W-:Y:S01]  /*09f0*/  ISETP.GE.AND P6, PT, R25, UR10, PT ;  /* 0x0000000a19007c0c */ /* 0x000fe2000bfc6270 */
[----:B------:R-:W-:-:S03]  /*0a00*/  IMAD.MOV.U32 R25, RZ, RZ, 0x461c4000 ;  /* 0x461c4000ff197424 */ /* 0x000fc600078e00ff */
[----:B------:R-:W-:Y:S01]  /*0a10*/  ISETP.GE.AND P3, PT, R19, UR10, PT ;  /* 0x0000000a13007c0c */ /* 0x000fe2000bf66270 */
[----:B------:R-:W-:Y:S02]  /*0a20*/  IMAD.MOV.U32 R19, RZ, RZ, 0x461c4000 ;  /* 0x461c4000ff137424 */ /* 0x000fe400078e00ff */
[----:B------:R-:W4:Y:S01]  /*0a30*/  @!P2 LDG.E R25, desc[UR8][R4.64+0x68] ;  /* 0x000068080419a981 */ /* 0x000f22000c1e1900 */
[----:B------:R-:W-:-:S03]  /*0a40*/  ISETP.GE.AND P2, PT, R27, UR10, PT ;  /* 0x0000000a1b007c0c */ /* 0x000fc6000bf46270 */
[----:B------:R-:W4:Y:S01]  /*0a50*/  @!P5 LDG.E R19, desc[UR8][R4.64+0x64] ;  /* 0x000064080413d981 */ /* 0x000f22000c1e1900 */
[----:B------:R-:W-:Y:S01]  /*0a60*/  ISETP.GE.AND P5, PT, R15, UR10, PT ;  /* 0x0000000a0f007c0c */ /* 0x000fe2000bfa6270 */
[----:B------:R-:W-:Y:S02]  /*0a70*/  IMAD.MOV.U32 R27, RZ, RZ, 0x461c4000 ;  /* 0x461c4000ff1b7424 */ /* 0x000fe400078e00ff */
[----:B---3--:R0:W-:Y:S01]  /*0a80*/  STS [R14+0x40], R20 ;  /* 0x000040140e007388 */ /* 0x0081e20000000800 */
[----:B------:R-:W-:-:S03]  /*0a90*/  IMAD.MOV.U32 R15, RZ, RZ, 0x461c4000 ;  /* 0x461c4000ff0f7424 */ /* 0x000fc600078e00ff */
[----:B-----5:R1:W-:Y:S04]  /*0aa0*/  STS [R14+0x44], R18 ;  /* 0x000044120e007388 */ /* 0x0203e80000000800 */
[----:B------:R3:W-:Y:S01]  /*0ab0*/  STS [R14+0x48], R22 ;  /* 0x000048160e007388 */ /* 0x0007e20000000800 */
[----:B0-----:R-:W-:-:S03]  /*0ac0*/  IMAD.MOV.U32 R20, RZ, RZ, 0x461c4000 ;  /* 0x461c4000ff147424 */ /* 0x001fc600078e00ff */
[----:B------:R-:W5:Y:S01]  /*0ad0*/  @!P1 LDG.E R27, desc[UR8][R4.64+0x6c] ;  /* 0x00006c08041b9981 */ /* 0x000f62000c1e1900 */
[----:B-1----:R-:W-:-:S03]  /*0ae0*/  IMAD.MOV.U32 R18, RZ, RZ, 0x461c4000 ;  /* 0x461c4000ff127424 */ /* 0x002fc600078e00ff */
[----:B------:R-:W5:Y:S01]  /*0af0*/  @!P3 LDG.E R20, desc[UR8][R4.64+0x74] ;  /* 0x000074080414b981 */ /* 0x000f62000c1e1900 */
[----:B---3--:R-:W-:-:S03]  /*0b00*/  IMAD.MOV.U32 R22, RZ, RZ, 0x461c4000 ;  /* 0x461c4000ff167424 */ /* 0x008fc600078e00ff */
[----:B------:R-:W3:Y:S04]  /*0b10*/  @!P4 LDG.E R18, desc[UR8][R4.64+0x70] ;  /* 0x000070080412c981 */ /* 0x000ee8000c1e1900 */
[----:B------:R-:W3:Y:S04]  /*0b20*/  @!P6 LDG.E R28, desc[UR8][R4.64+0x78] ;  /* 0x00007808041ce981 */ /* 0x000ee8000c1e1900 */
[----:B------:R-:W3:Y:S04]  /*0b30*/  @!P5 LDG.E R15, desc[UR8][R4.64] ;  /* 0x00000008040fd981 */ /* 0x000ee8000c1e1900 */
[----:B------:R-:W3:Y:S01]  /*0b40*/  @!P2 LDG.E R22, desc[UR8][R4.64+0x7c] ;  /* 0x00007c080416a981 */ /* 0x000ee2000c1e1900 */
[----:B------:R-:W-:-:S03]  /*0b50*/  VIADD R13, R13, 0x1 ;  /* 0x000000010d0d7836 */ /* 0x000fc60000000000 */
[----:B------:R0:W-:Y:S04]  /*0b60*/  STS [R14+0x4c], R29 ;  /* 0x00004c1d0e007388 */ /* 0x0001e80000000800 */
[----:B------:R0:W-:Y:S04]  /*0b70*/  STS [R14+0x50], R26 ;  /* 0x0000501a0e007388 */ /* 0x0001e80000000800 */
[----:B------:R0:W-:Y:S01]  /*0b80*/  STS [R14+0x54], R16 ;  /* 0x000054100e007388 */ /* 0x0001e20000000800 */
[----:B------:R-:W-:-:S03]  /*0b90*/  ISETP.NE.AND P1, PT, R13, UR11, PT ;  /* 0x0000000b0d007c0c */ /* 0x000fc6000bf25270 */
[----:B------:R0:W-:Y:S04]  /*0ba0*/  STS [R14+0x5c], R23 ;  /* 0x00005c170e007388 */ /* 0x0001e80000000800 */
[----:B------:R0:W-:Y:S04]  /*0bb0*/  STS [R14+0x58], R21 ;  /* 0x000058150e007388 */ /* 0x0001e80000000800 */
[----:B--2---:R0:W-:Y:S04]  /*0bc0*/  STS [R14+0x60], R17 ;  /* 0x000060110e007388 */ /* 0x0041e80000000800 */
[----:B----4-:R0:W-:Y:S04]  /*0bd0*/  STS [R14+0x68], R25 ;  /* 0x000068190e007388 */ /* 0x0101e80000000800 */
[----:B------:R0:W-:Y:S04]  /*0be0*/  STS [R14+0x64], R19 ;  /* 0x000064130e007388 */ /* 0x0001e80000000800 */
[----:B-----5:R0:W-:Y:S04]  /*0bf0*/  STS [R14+0x6c], R27 ;  /* 0x00006c1b0e007388 */ /* 0x0201e80000000800 */
[----:B------:R0:W-:Y:S04]  /*0c00*/  STS [R14+0x74], R20 ;  /* 0x000074140e007388 */ /* 0x0001e80000000800 */
[----:B---3--:R0:W-:Y:S04]  /*0c10*/  STS [R14+0x70], R18 ;  /* 0x000070120e007388 */ /* 0x0081e80000000800 */
[----:B------:R0:W-:Y:S04]  /*0c20*/  STS [R14+0x78], R28 ;  /* 0x0000781c0e007388 */ /* 0x0001e80000000800 */
[----:B------:R0:W-:Y:S04]  /*0c30*/  STS [R14], R15 ;  /* 0x0000000f0e007388 */ /* 0x0001e80000000800 */
[----:B------:R0:W-:Y:S01]  /*0c40*/  STS [R14+0x7c], R22 ;  /* 0x00007c160e007388 */ /* 0x0001e20000000800 */
[----:B------:R-:W-:Y:S05]  /*0c50*/  @P1 BRA `(.L_x_1) ;  /* 0xfffffff4005c1947 */ /* 0x000fea000383ffff */
.L_x_0:
[----:B0-----:R-:W-:Y:S01]  /*0c60*/  ISETP.GE.AND P1, PT, R24, -0x1, PT ;  /* 0xffffffff1800780c */ /* 0x001fe20003f26270 */
[----:B------:R-:W-:Y:S05]  /*0c70*/  WARPSYNC.ALL ;  /* 0x0000000000007948 */ /* 0x000fea0003800000 */
[----:B------:R-:W-:Y:S07]  /*0c80*/  BAR.SYNC.DEFER_BLOCKING 0x0 ;  /* 0x0000000000007b1d */ /* 0x000fee0000010000 */
[----:B------:R-:W-:Y:S05]  /*0c90*/  @!P1 BRA `(.L_x_2) ;  /* 0x0000000800a89947 */ /* 0x000fea0003800000 */
[----:B------:R-:W-:Y:S01]  /*0ca0*/  IMAD R2, R9, R10, R6 ;  /* 0x0000000a09027224 */ /* 0x000fe200078e0206 */
[----:B------:R-:W-:Y:S01]  /*0cb0*/  PRMT R4, RZ, 0x7610, R4 ;  /* 0x00007610ff047816 */ /* 0x000fe20000000004 */
[----:B------:R-:W-:Y:S01]  /*0cc0*/  IMAD.MOV.U32 R3, RZ, RZ, RZ ;  /* 0x000000ffff037224 */ /* 0x000fe200078e00ff */
[----:B------:R-:W-:-:S07]  /*0cd0*/  PRMT R5, RZ, 0x7610, R5 ;  /* 0x00007610ff057816 */ /* 0x000fce0000000005 */
.L_x_8:
[----:B0-----:R-:W0:Y:S01]  /*0ce0*/  LDCU UR4, c[0x0][0x398] ;  /* 0x00007300ff0477ac */ /* 0x001e220008000800 */
[----:B------:R-:W-:Y:S01]  /*0cf0*/  IMAD.MOV.U32 R15, RZ, RZ, R3 ;  /* 0x000000ffff0f7224 */ /* 0x000fe200078e0003 */
[----:B0-----:R-:W-:-:S13]  /*0d00*/  ISETP.GE.AND P1, PT, R3, UR4, PT ;  /* 0x0000000403007c0c */ /* 0x001fda000bf26270 */
[----:B------:R-:W-:Y:S05]  /*0d10*/  @P1 BRA `(.L_x_3) ;  /* 0x0000000800481947 */ /* 0x000fea0003800000 */
[C---:B------:R-:W-:Y:S01]  /*0d20*/  VIADD R12, R3.reuse, -UR4 ;  /* 0x80000004030c7c36 */ /* 0x040fe20008000000 */
[----:B------:R-:W-:Y:S01]  /*0d30*/  IADD3 R11, PT, PT, -R3, UR4, RZ ;  /* 0x00000004030b7c10 */ /* 0x000fe2000fffe1ff */
[----:B------:R-:W-:Y:S01]  /*0d40*/  IMAD.MOV.U32 R13, RZ, RZ, R3 ;  /* 0x000000ffff0d7224 */ /* 0x000fe200078e0003 */
[----:B------:R-:W-:Y:S02]  /*0d50*/  MOV R15, R3 ;  /* 0x00000003000f7202 */ /* 0x000fe40000000f00 */
[----:B------:R-:W-:Y:S02]  /*0d60*/  ISETP.GT.U32.AND P2, PT, R12, -0x8, PT ;  /* 0xfffffff80c00780c */ /* 0x000fe40003f44070 */
[----:B------:R-:W-:-:S11]  /*0d70*/  LOP3.LUT P1, RZ, R11, 0x7, RZ, 0xc0, !PT ;  /* 0x000000070bff7812 */ /* 0x000fd6000782c0ff */
[----:B------:R-:W-:Y:S05]  /*0d80*/  @P2 BRA `(.L_x_4) ;  /* 0x0000000000f42947 */ /* 0x000fea0003800000 */
[----:B------:R-:W0:Y:S01]  /*0d90*/  S2UR UR6, SR_CgaCtaId ;  /* 0x00000000000679c3 */ /* 0x000e220000008800 */
[----:B------:R-:W-:Y:S01]  /*0da0*/  UMOV UR4, 0x400 ;  /* 0x0000040000047882 */ /* 0x000fe20000000000 */
[----:B------:R-:W-:Y:S01]  /*0db0*/  LOP3.LUT R11, R11, 0xfffffff8, RZ, 0xc0, !PT ;  /* 0xfffffff80b0b7812 */ /* 0x000fe200078ec0ff */
[--C-:B------:R-:W-:Y:S02]  /*0dc0*/  IMAD.MOV.U32 R13, RZ, RZ, R3.reuse ;  /* 0x000000ffff0d7224 */ /* 0x100fe400078e0003 */
[----:B------:R-:W-:Y:S01]  /*0dd0*/  IMAD.MOV.U32 R15, RZ, RZ, R3 ;  /* 0x000000ffff0f7224 */ /* 0x000fe200078e0003 */
[----:B0-----:R-:W-:-:S03]  /*0de0*/  ULEA UR6, UR6, UR4, 0x18 ;  /* 0x0000000406067291 */ /* 0x001fc6000f8ec0ff */
[----:B------:R-:W-:-:S09]  /*0df0*/  UMOV UR4, URZ ;  /* 0x000000ff00047c82 */ /* 0x000fd20008000000 */
.L_x_5:
[--C-:B------:R-:W-:Y:S01]  /*0e00*/  IMAD R14, R15, 0x20, R2.reuse ;  /* 0x000000200f0e7824 */ /* 0x100fe200078e0202 */
[----:B------:R-:W-:Y:S01]  /*0e10*/  UIADD3 UR4, UPT, UPT, UR4, 0x8, URZ ;  /* 0x0000000804047890 */ /* 0x000fe2000fffe0ff */
[----:B------:R-:W-:-:S03]  /*0e20*/  IMAD R12, R13, 0x20, R2 ;  /* 0x000000200d0c7824 */ /* 0x000fc600078e0202 */
[----:B------:R-:W-:Y:S02]  /*0e30*/  LEA R16, R14, UR6, 0x2 ;  /* 0x000000060e107c11 */ /* 0x000fe4000f8e10ff */
[----:B------:R-:W-:Y:S02]  /*0e40*/  LEA R12, R12, UR6, 0x2 ;  /* 0x000000060c0c7c11 */ /* 0x000fe4000f8e10ff */
[----:B------:R-:W-:Y:S01]  /*0e50*/  ISETP.NE.AND P3, PT, R11, UR4, PT ;  /* 0x000000040b007c0c */ /* 0x000fe2000bf65270 */
[----:B------:R-:W-:Y:S04]  /*0e60*/  LDS R17, [R16] ;  /* 0x0000000010117984 */ /* 0x000fe80000000800 */
[----:B------:R-:W0:Y:S02]  /*0e70*/  LDS R14, [R12] ;  /* 0x000000000c0e7984 */ /* 0x000e240000000800 */
[----:B0-----:R-:W-:-:S04]  /*0e80*/  FSETP.GEU.AND P2, PT, R14, R17, PT ;  /* 0x000000110e00720b */ /* 0x001fc80003f4e000 */
[----:B------:R-:W-:-:S05]  /*0e90*/  SEL R15, R13, R15, !P2 ;  /* 0x0000000f0d0f7207 */ /* 0x000fca0005000000 */
[----:B------:R-:W-:-:S05]  /*0ea0*/  IMAD R14, R15, 0x20, R2 ;  /* 0x000000200f0e7824 */ /* 0x000fca00078e0202 */
[----:B------:R-:W-:Y:S02]  /*0eb0*/  LEA R17, R14, UR6, 0x2 ;  /* 0x000000060e117c11 */ /* 0x000fe4000f8e10ff */
[----:B------:R-:W-:Y:S04]  /*0ec0*/  LDS R14, [R12+0x80] ;  /* 0x000080000c0e7984 */ /* 0x000fe80000000800 */
[----:B------:R-:W0:Y:S02]  /*0ed0*/  LDS R17, [R17] ;  /* 0x0000000011117984 */ /* 0x000e240000000800 */
[----:B0-----:R-:W-:-:S13]  /*0ee0*/  FSETP.GEU.AND P2, PT, R14, R17, PT ;  /* 0x000000110e00720b */ /* 0x001fda0003f4e000 */
[----:B------:R-:W-:-:S04]  /*0ef0*/  @!P2 VIADD R15, R13, 0x1 ;  /* 0x000000010d0fa836 */ /* 0x000fc80000000000 */
[----:B------:R-:W-:-:S05]  /*0f00*/  IMAD R14, R15, 0x20, R2 ;  /* 0x000000200f0e7824 */ /* 0x000fca00078e0202 */
[----:B------:R-:W-:Y:S02]  /*0f10*/  LEA R16, R14, UR6, 0x2 ;  /* 0x000000060e107c11 */ /* 0x000fe4000f8e10ff */
[----:B------:R-:W-:Y:S04]  /*0f20*/  LDS R14, [R12+0x100] ;  /* 0x000100000c0e7984 */ /* 0x000fe80000000800 */
[----:B------:R-:W0:Y:S02]  /*0f30*/  LDS R19, [R16] ;  /* 0x0000000010137984 */ /* 0x000e240000000800 */
[----:B0-----:R-:W-:-:S13]  /*0f40*/  FSETP.GEU.AND P2, PT, R14, R19, PT ;  /* 0x000000130e00720b */ /* 0x001fda0003f4e000 */
[----:B------:R-:W-:-:S05]  /*0f50*/  @!P2 IADD3 R15, PT, PT, R13, 0x2, RZ ;  /* 0x000000020d0fa810 */ /* 0x000fca0007ffe0ff */
        /* <DEDUP_REMOVED lines=29> */
[C---:B------:R-:W-:Y:S02]  /*1130*/  @!P2 VIADD R15, R13.reuse, 0x7 ;  /* 0x000000070d0fa836 */ /* 0x040fe40000000000 */
[----:B------:R-:W-:Y:S01]  /*1140*/  VIADD R13, R13, 0x8 ;  /* 0x000000080d0d7836 */ /* 0x000fe20000000000 */
[----:B------:R-:W-:Y:S06]  /*1150*/  @P3 BRA `(.L_x_5) ;  /* 0xfffffffc00283947 */ /* 0x000fec000383ffff */
.L_x_4:
[----:B------:R-:W-:Y:S05]  /*1160*/  @!P1 BRA `(.L_x_3) ;  /* 0x0000000400349947 */ /* 0x000fea0003800000 */
[----:B------:R-:W-:-:S05]  /*1170*/  IMAD.MOV R11, RZ, RZ, -R5 ;  /* 0x000000ffff0b7224 */ /* 0x000fca00078e0a05 */
[----:B------:R-:W-:-:S05]  /*1180*/  PRMT R11, R11, 0x7710, RZ ;  /* 0x000077100b0b7816 */ /* 0x000fca00000000ff */
[----:B------:R-:W-:-:S05]  /*1190*/  VIADD R11, R11, UR7 ;  /* 0x000000070b0b7c36 */ /* 0x000fca0008000000 */
[----:B------:R-:W-:-:S04]  /*11a0*/  LOP3.LUT R11, R11, 0x7, RZ, 0xc0, !PT ;  /* 0x000000070b0b7812 */ /* 0x000fc800078ec0ff */
[C---:B------:R-:W-:Y:S01]  /*11b0*/  LOP3.LUT P2, RZ, R11.reuse, 0x3, RZ, 0xc0, !PT ;  /* 0x000000030bff7812 */ /* 0x040fe2000784c0ff */
[----:B------:R-:W-:-:S05]  /*11c0*/  VIADD R12, R11, 0xffffffff ;  /* 0xffffffff0b0c7836 */ /* 0x000fca0000000000 */
[----:B------:R-:W-:-:S13]  /*11d0*/  ISETP.GE.U32.AND P1, PT, R12, 0x3, PT ;  /* 0x000000030c00780c */ /* 0x000fda0003f26070 */
[----:B------:R-:W-:Y:S05]  /*11e0*/  @!P1 BRA `(.L_x_6) ;  /* 0x0000000000789947 */ /* 0x000fea0003800000 */
[----:B------:R-:W0:Y:S01]  /*11f0*/  S2UR UR6, SR_CgaCtaId ;  /* 0x00000000000679c3 */ /* 0x000e220000008800 */
[----:B------:R-:W-:Y:S01]  /*1200*/  UMOV UR4, 0x400 ;  /* 0x0000040000047882 */ /* 0x000fe20000000000 */
[----:B------:R-:W-:Y:S01]  /*1210*/  IMAD R12, R15, 0x20, R2 ;  /* 0x000000200f0c7824 */ /* 0x000fe200078e0202 */
[----:B------:R-:W-:Y:S01]  /*1220*/  LEA R11, R13, R2, 0x5 ;  /* 0x000000020d0b7211 */ /* 0x000fe200078e28ff */
[----:B0-----:R-:W-:-:S06]  /*1230*/  ULEA UR4, UR6, UR4, 0x18 ;  /* 0x0000000406047291 */ /* 0x001fcc000f8ec0ff */
[----:B------:R-:W-:Y:S02]  /*1240*/  LEA R14, R12, UR4, 0x2 ;  /* 0x000000040c0e7c11 */ /* 0x000fe4000f8e10ff */
[----:B------:R-:W-:-:S03]  /*1250*/  LEA R11, R11, UR4, 0x2 ;  /* 0x000000040b0b7c11 */ /* 0x000fc6000f8e10ff */
        /* <DEDUP_REMOVED lines=21> */
[C---:B------:R-:W-:Y:S02]  /*13b0*/  @!P1 VIADD R15, R13.reuse, 0x3 ;  /* 0x000000030d0f9836 */ /* 0x040fe40000000000 */
[----:B------:R-:W-:-:S07]  /*13c0*/  VIADD R13, R13, 0x4 ;  /* 0x000000040d0d7836 */ /* 0x000fce0000000000 */
.L_x_6:
[----:B------:R-:W-:Y:S05]  /*13d0*/  @!P2 BRA `(.L_x_3) ;  /* 0x000000000098a947 */ /* 0x000fea0003800000 */
[----:B------:R-:W-:-:S04]  /*13e0*/  IADD3 R11, PT, PT, RZ, -R4, RZ ;  /* 0x80000004ff0b7210 */ /* 0x000fc80007ffe0ff */
[----:B------:R-:W-:-:S05]  /*13f0*/  PRMT R11, R11, 0x7710, RZ ;  /* 0x000077100b0b7816 */ /* 0x000fca00000000ff */
[----:B------:R-:W-:-:S05]  /*1400*/  VIADD R11, R11, UR7 ;  /* 0x000000070b0b7c36 */ /* 0x000fca0008000000 */
[C---:B------:R-:W-:Y:S02]  /*1410*/  LOP3.LUT R12, R11.reuse, 0x3, RZ, 0xc0, !PT ;  /* 0x000000030b0c7812 */ /* 0x040fe400078ec0ff */
[----:B------:R-:W-:Y:S02]  /*1420*/  LOP3.LUT R11, R11, 0x1, RZ, 0xc0, !PT ;  /* 0x000000010b0b7812 */ /* 0x000fe400078ec0ff */
[----:B------:R-:W-:Y:S02]  /*1430*/  ISETP.NE.AND P1, PT, R12, 0x1, PT ;  /* 0x000000010c00780c */ /* 0x000fe40003f25270 */
[----:B------:R-:W-:-:S11]  /*1440*/  ISETP.NE.U32.AND P2, PT, R11, 0x1, PT ;  /* 0x000000010b00780c */ /* 0x000fd60003f45070 */
[----:B------:R-:W-:Y:S05]  /*1450*/  @!P1 BRA `(.L_x_7) ;  /* 0x0000000000489947 */ /* 0x000fea0003800000 */
[----:B------:R-:W0:Y:S01]  /*1460*/  S2UR UR6, SR_CgaCtaId ;  /* 0x00000000000679c3 */ /* 0x000e220000008800 */
[----:B------:R-:W-:Y:S01]  /*1470*/  UMOV UR4, 0x400 ;  /* 0x0000040000047882 */ /* 0x000fe20000000000 */
[--C-:B------:R-:W-:Y:S02]  /*1480*/  IMAD R12, R15, 0x20, R2.reuse ;  /* 0x000000200f0c7824 */ /* 0x100fe400078e0202 */
[----:B------:R-:W-:Y:S01]  /*1490*/  IMAD R11, R13, 0x20, R2 ;  /* 0x000000200d0b7824 */ /* 0x000fe200078e0202 */
        /* <DEDUP_REMOVED lines=12> */
[C---:B------:R-:W-:Y:S02]  /*1560*/  @!P1 VIADD R15, R13.reuse, 0x1 ;  /* 0x000000010d0f9836 */ /* 0x040fe40000000000 */
[----:B------:R-:W-:-:S07]  /*1570*/  VIADD R13, R13, 0x2 ;  /* 0x000000020d0d7836 */ /* 0x000fce0000000000 */
.L_x_7:
[----:B------:R-:W-:Y:S05]  /*1580*/  @P2 BRA `(.L_x_3) ;  /* 0x00000000002c2947 */ /* 0x000fea0003800000 */
[----:B------:R-:W0:Y:S01]  /*1590*/  S2UR UR6, SR_CgaCtaId ;  /* 0x00000000000679c3 */ /* 0x000e220000008800 */
[----:B------:R-:W-:Y:S01]  /*15a0*/  UMOV UR4, 0x400 ;  /* 0x0000040000047882 */ /* 0x000fe20000000000 */
[----:B------:R-:W-:Y:S01]  /*15b0*/  IMAD R11, R13, 0x20, R2 ;  /* 0x000000200d0b7824 */ /* 0x000fe200078e0202 */
[----:B------:R-:W-:Y:S01]  /*15c0*/  LEA R12, R15, R2, 0x5 ;  /* 0x000000020f0c7211 */ /* 0x000fe200078e28ff */
[----:B0-----:R-:W-:-:S06]  /*15d0*/  ULEA UR4, UR6, UR4, 0x18 ;  /* 0x0000000406047291 */ /* 0x001fcc000f8ec0ff */
[----:B------:R-:W-:Y:S02]  /*15e0*/  LEA R11, R11, UR4, 0x2 ;  /* 0x000000040b0b7c11 */ /* 0x000fe4000f8e10ff */
[----:B------:R-:W-:-:S04]  /*15f0*/  LEA R12, R12, UR4, 0x2 ;  /* 0x000000040c0c7c11 */ /* 0x000fc8000f8e10ff */
[----:B------:R-:W-:Y:S04]  /*1600*/  LDS R11, [R11] ;  /* 0x000000000b0b7984 */ /* 0x000fe80000000800 */
[----:B------:R-:W0:Y:S02]  /*1610*/  LDS R12, [R12] ;  /* 0x000000000c0c7984 */ /* 0x000e240000000800 */
[----:B0-----:R-:W-:-:S04]  /*1620*/  FSETP.GEU.AND P1, PT, R11, R12, PT ;  /* 0x0000000c0b00720b */ /* 0x001fc80003f2e000 */
[----:B------:R-:W-:-:S09]  /*1630*/  SEL R15, R13, R15, !P1 ;  /* 0x0000000f0d0f7207 */ /* 0x000fd20004800000 */
.L_x_3:
[----:B------:R-:W0:Y:S01]  /*1640*/  S2UR UR6, SR_CgaCtaId ;  /* 0x00000000000679c3 */ /* 0x000e220000008800 */
[----:B------:R-:W-:Y:S01]  /*1650*/  UMOV UR4, 0x400 ;  /* 0x0000040000047882 */ /* 0x000fe20000000000 */
[--C-:B------:R-:W-:Y:S01]  /*1660*/  IMAD R12, R15, 0x20, R2.reuse ;  /* 0x000000200f0c7824 */ /* 0x100fe200078e0202 */
[C---:B------:R-:W-:Y:S01]  /*1670*/  ISETP.NE.AND P1, PT, R3.reuse, R7, PT ;  /* 0x000000070300720c */ /* 0x040fe20003f25270 */
[----:B------:R-:W-:Y:S02]  /*1680*/  IMAD R11, R3, 0x20, R2 ;  /* 0x00000020030b7824 */ /* 0x000fe400078e0202 */
[----:B------:R-:W-:Y:S02]  /*1690*/  VIADD R5, R5, 0x1 ;  /* 0x0000000105057836 */ /* 0x000fe40000000000 */
[----:B------:R-:W-:Y:S02]  /*16a0*/  VIADD R4, R4, 0x1 ;  /* 0x0000000104047836 */ /* 0x000fe40000000000 */
[----:B------:R-:W-:Y:S01]  /*16b0*/  VIADD R3, R3, 0x1 ;  /* 0x0000000103037836 */ /* 0x000fe20000000000 */
[----:B0-----:R-:W-:-:S06]  /*16c0*/  ULEA UR4, UR6, UR4, 0x18 ;  /* 0x0000000406047291 */ /* 0x001fcc000f8ec0ff */
[----:B------:R-:W-:Y:S02]  /*16d0*/  LEA R13, R12, UR4, 0x2 ;  /* 0x000000040c0d7c11 */ /* 0x000fe4000f8e10ff */
[----:B------:R-:W-:-:S03]  /*16e0*/  LEA R11, R11, UR4, 0x2 ;  /* 0x000000040b0b7c11 */ /* 0x000fc6000f8e10ff */
[----:B------:R-:W0:Y:S04]  /*16f0*/  LDS R14, [R13] ;  /* 0x000000000d0e7984 */ /* 0x000e280000000800 */
[----:B------:R-:W1:Y:S04]  /*1700*/  LDS R12, [R11] ;  /* 0x000000000b0c7984 */ /* 0x000e680000000800 */
[----:B0-----:R0:W-:Y:S04]  /*1710*/  STS [R11], R14 ;  /* 0x0000000e0b007388 */ /* 0x0011e80000000800 */
[----:B-1----:R0:W-:Y:S01]  /*1720*/  STS [R13], R12 ;  /* 0x0000000c0d007388 */ /* 0x0021e20000000800 */
[----:B------:R-:W-:Y:S05]  /*1730*/  @P1 BRA `(.L_x_8) ;  /* 0xfffffff400681947 */ /* 0x000fea000383ffff */
.L_x_2:
[----:B------:R-:W1:Y:S01]  /*1740*/  LDC R2, c[0x0][0x390] ;  /* 0x0000e400ff027b82 */ /* 0x000e620000000800 */
[----:B------:R-:W-:Y:S01]  /*1750*/  UMOV UR4, 0x400 ;  /* 0x0000040000047882 */ /* 0x000fe20000000000 */
[----:B------:R-:W-:-:S06]  /*1760*/  IMAD R10, R9, R10, R8 ;  /* 0x0000000a090a7224 */ /* 0x000fcc00078e0208 */
[----:B------:R-:W2:Y:S01]  /*1770*/  S2UR UR6, SR_CgaCtaId ;  /* 0x00000000000679c3 */ /* 0x000ea20000008800 */
[----:B-1----:R-:W-:-:S07]  /*1780*/  LOP3.LUT P1, RZ, R2, 0x1, RZ, 0xc0, !PT ;  /* 0x0000000102ff7812 */ /* 0x002fce000782c0ff */
[----:B------:R-:W1:Y:S01]  /*1790*/  LDC.64 R2, c[0x0][0x388] ;  /* 0x0000e200ff027b82 */ /* 0x000e620000000a00 */
[----:B--2---:R-:W-:-:S06]  /*17a0*/  ULEA UR4, UR6, UR4, 0x18 ;  /* 0x0000000406047291 */ /* 0x004fcc000f8ec0ff */
[----:B------:R-:W-:-:S05]  /*17b0*/  LEA R10, R10, UR4, 0x2 ;  /* 0x000000040a0a7c11 */ /* 0x000fca000f8e10ff */
[----:B------:R-:W-:Y:S01]  /*17c0*/  LDS R5, [R10] ;  /* 0x000000000a057984 */ /* 0x000fe20000000800 */
[----:B------:R-:W2:Y:S03]  /*17d0*/  LDCU UR4, c[0x0][0x394] ;  /* 0x00007280ff0477ac */ /* 0x000ea60008000800 */
[----:B------:R-:W3:Y:S01]  /*17e0*/  @!P1 LDS R4, [R10+-0x4] ;  /* 0xfffffc000a049984 */ /* 0x000ee20000000800 */
[----:B-1----:R-:W-:-:S04]  /*17f0*/  IMAD.WIDE.U32 R2, R0, 0x4, R2 ;  /* 0x0000000400027825 */ /* 0x002fc800078e0002 */
[----:B------:R-:W-:Y:S02]  /*1800*/  VIADD R0, R0, UR5 ;  /* 0x0000000500007c36 */ /* 0x000fe40008000000 */
[----:B---3--:R-:W-:-:S04]  /*1810*/  @!P1 FADD R4, R5, R4 ;  /* 0x0000000405049221 */ /* 0x008fc80000000000 */
[----:B------:R-:W-:Y:S01]  /*1820*/  @!P1 FMUL R5, R4, 0.5 ;  /* 0x3f00000004059820 */ /* 0x000fe20000400000 */
[----:B--2---:R-:W-:-:S04]  /*1830*/  ISETP.GE.U32.AND P1, PT, R0, UR4, PT ;  /* 0x0000000400007c0c */ /* 0x004fc8000bf26070 */
[----:B------:R1:W-:Y:S01]  /*1840*/  STG.E desc[UR8][R2.64], R5 ;  /* 0x0000000502007986 */ /* 0x0003e2000c101908 */
[----:B------:R-:W-:Y:S08]  /*1850*/  BAR.SYNC.DEFER_BLOCKING 0x0 ;  /* 0x0000000000007b1d */ /* 0x000ff00000010000 */
[----:B------:R-:W-:Y:S05]  /*1860*/  @!P1 BRA `(.L_x_9) ;  /* 0xffffffe800309947 */ /* 0x000fea000383ffff */
[----:B------:R-:W-:Y:S05]  /*1870*/  EXIT ;  /* 0x000000000000794d */ /* 0x000fea0003800000 */
.L_x_10:
[----:B------:R-:W-:-:S00]  /*1880*/  BRA `(.L_x_10) ;  /* 0xfffffffc00fc7947 */ /* 0x000fc0000383ffff */
[----:B------:R-:W-:-:S00]  /*1890*/  NOP ;  /* 0x0000000000007918 */ /* 0x000fc00000000000 */
        /* <DEDUP_REMOVED lines=14> */
.L_x_11:


//--------------------- .nv.shared._Z18mem_bank_1d_kernelPKfPfiii --------------------------
	.section	.nv.shared._Z18mem_bank_1d_kernelPKfPfiii,"aw",@nobits
	.sectionflags	@""
	.align	16
	.zero		1024


//--------------------- .nv.shared.reserved.0     --------------------------
	.section	.nv.shared.reserved.0,"aw",@nobits
	.weak		__nv_reservedSMEM_offset_0_alias
	.size		__nv_reservedSMEM_offset_0_alias, 0, 64
	.other		__nv_reservedSMEM_offset_0_alias,@"STO_CUDA_RESERVED_SHARED STV_DEFAULT"
__nv_reservedSMEM_offset_0_alias:
	.zero		0
	.zero		64


//--------------------- .nv.constant0._Z18mem_bank_1d_kernelPKfPfiii --------------------------
	.section	.nv.constant0._Z18mem_bank_1d_kernelPKfPfiii,"a",@progbits
	.sectionflags	@""
	.align	4
.nv.constant0._Z18mem_bank_1d_kernelPKfPfiii:
	.zero		924


//--------------------- SYMBOLS --------------------------

	.type		.nv.reservedSmem.offset0,@object
	.size		.nv.reservedSmem.offset0,0x4
	.type		.nv.reservedSmem.cap,@object
	.size		.nv.reservedSmem.cap,0x4
